//
// Generated by NVIDIA NVVM Compiler
//
// Compiler Build ID: CL-36424714
// Cuda compilation tools, release 13.0, V13.0.88
// Based on NVVM 20.0.0
//

.version 9.0
.target sm_100
.address_size 64

	// .globl	_ZN5ryupy15transposeKernelEPKfPfPKiS4_S4_iiii

.visible .entry _ZN5ryupy15transposeKernelEPKfPfPKiS4_S4_iiii(
	.param .u64 .ptr .align 1 _ZN5ryupy15transposeKernelEPKfPfPKiS4_S4_iiii_param_0,
	.param .u64 .ptr .align 1 _ZN5ryupy15transposeKernelEPKfPfPKiS4_S4_iiii_param_1,
	.param .u64 .ptr .align 1 _ZN5ryupy15transposeKernelEPKfPfPKiS4_S4_iiii_param_2,
	.param .u64 .ptr .align 1 _ZN5ryupy15transposeKernelEPKfPfPKiS4_S4_iiii_param_3,
	.param .u64 .ptr .align 1 _ZN5ryupy15transposeKernelEPKfPfPKiS4_S4_iiii_param_4,
	.param .u32 _ZN5ryupy15transposeKernelEPKfPfPKiS4_S4_iiii_param_5,
	.param .u32 _ZN5ryupy15transposeKernelEPKfPfPKiS4_S4_iiii_param_6,
	.param .u32 _ZN5ryupy15transposeKernelEPKfPfPKiS4_S4_iiii_param_7,
	.param .u32 _ZN5ryupy15transposeKernelEPKfPfPKiS4_S4_iiii_param_8
)
{
	.local .align 16 .b8 	__local_depot0[32];
	.reg .b64 	%SP;
	.reg .b64 	%SPL;
	.reg .pred 	%p<19>;
	.reg .b32 	%r<223>;
	.reg .b32 	%f<2>;
	.reg .b64 	%rd<63>;

	mov.u64 	%SPL, __local_depot0;
	ld.param.u64 	%rd24, [_ZN5ryupy15transposeKernelEPKfPfPKiS4_S4_iiii_param_0];
	ld.param.u64 	%rd25, [_ZN5ryupy15transposeKernelEPKfPfPKiS4_S4_iiii_param_1];
	ld.param.u64 	%rd26, [_ZN5ryupy15transposeKernelEPKfPfPKiS4_S4_iiii_param_3];
	ld.param.u64 	%rd27, [_ZN5ryupy15transposeKernelEPKfPfPKiS4_S4_iiii_param_4];
	ld.param.u32 	%r50, [_ZN5ryupy15transposeKernelEPKfPfPKiS4_S4_iiii_param_5];
	ld.param.u32 	%r47, [_ZN5ryupy15transposeKernelEPKfPfPKiS4_S4_iiii_param_6];
	ld.param.u32 	%r48, [_ZN5ryupy15transposeKernelEPKfPfPKiS4_S4_iiii_param_7];
	ld.param.u32 	%r49, [_ZN5ryupy15transposeKernelEPKfPfPKiS4_S4_iiii_param_8];
	cvta.to.global.u64 	%rd1, %rd26;
	cvta.to.global.u64 	%rd2, %rd27;
	add.u64 	%rd3, %SPL, 0;
	mov.u32 	%r51, %ctaid.x;
	mov.u32 	%r52, %ntid.x;
	mov.u32 	%r53, %tid.x;
	mad.lo.s32 	%r1, %r51, %r52, %r53;
	setp.ge.s32 	%p1, %r1, %r50;
	@%p1 bra 	$L__BB0_28;
	setp.lt.s32 	%p2, %r49, 1;
	@%p2 bra 	$L__BB0_26;
	and.b32  	%r2, %r49, 7;
	setp.lt.u32 	%p3, %r49, 8;
	mov.b32 	%r205, 0;
	mov.u32 	%r204, %r1;
	@%p3 bra 	$L__BB0_5;
	and.b32  	%r205, %r49, 2147483640;
	neg.s32 	%r201, %r205;
	add.s64 	%rd57, %rd1, 16;
	add.s64 	%rd56, %rd3, 16;
	mov.u32 	%r204, %r1;
$L__BB0_4:
	.pragma "nounroll";
	ld.global.u32 	%r55, [%rd57+-16];
	div.s32 	%r56, %r204, %r55;
	mul.lo.s32 	%r57, %r56, %r55;
	sub.s32 	%r58, %r204, %r57;
	ld.global.u32 	%r59, [%rd57+-12];
	div.s32 	%r60, %r58, %r59;
	mul.lo.s32 	%r61, %r60, %r59;
	sub.s32 	%r62, %r58, %r61;
	ld.global.u32 	%r63, [%rd57+-8];
	div.s32 	%r64, %r62, %r63;
	mul.lo.s32 	%r65, %r64, %r63;
	sub.s32 	%r66, %r62, %r65;
	ld.global.u32 	%r67, [%rd57+-4];
	div.s32 	%r68, %r66, %r67;
	st.local.v4.u32 	[%rd56+-16], {%r56, %r60, %r64, %r68};
	mul.lo.s32 	%r69, %r68, %r67;
	sub.s32 	%r70, %r66, %r69;
	ld.global.u32 	%r71, [%rd57];
	div.s32 	%r72, %r70, %r71;
	mul.lo.s32 	%r73, %r72, %r71;
	sub.s32 	%r74, %r70, %r73;
	ld.global.u32 	%r75, [%rd57+4];
	div.s32 	%r76, %r74, %r75;
	mul.lo.s32 	%r77, %r76, %r75;
	sub.s32 	%r78, %r74, %r77;
	ld.global.u32 	%r79, [%rd57+8];
	div.s32 	%r80, %r78, %r79;
	mul.lo.s32 	%r81, %r80, %r79;
	sub.s32 	%r82, %r78, %r81;
	ld.global.u32 	%r83, [%rd57+12];
	div.s32 	%r84, %r82, %r83;
	st.local.v4.u32 	[%rd56], {%r72, %r76, %r80, %r84};
	mul.lo.s32 	%r85, %r84, %r83;
	sub.s32 	%r204, %r82, %r85;
	add.s32 	%r201, %r201, 8;
	add.s64 	%rd57, %rd57, 32;
	add.s64 	%rd56, %rd56, 32;
	setp.ne.s32 	%p4, %r201, 0;
	@%p4 bra 	$L__BB0_4;
$L__BB0_5:
	setp.eq.s32 	%p5, %r2, 0;
	@%p5 bra 	$L__BB0_13;
	and.b32  	%r11, %r49, 3;
	setp.lt.u32 	%p6, %r2, 4;
	@%p6 bra 	$L__BB0_8;
	mul.wide.u32 	%rd30, %r205, 4;
	add.s64 	%rd31, %rd1, %rd30;
	ld.global.u32 	%r86, [%rd31];
	div.s32 	%r87, %r204, %r86;
	add.s64 	%rd32, %rd3, %rd30;
	st.local.u32 	[%rd32], %r87;
	mul.lo.s32 	%r88, %r87, %r86;
	sub.s32 	%r89, %r204, %r88;
	ld.global.u32 	%r90, [%rd31+4];
	div.s32 	%r91, %r89, %r90;
	st.local.u32 	[%rd32+4], %r91;
	mul.lo.s32 	%r92, %r91, %r90;
	sub.s32 	%r93, %r89, %r92;
	ld.global.u32 	%r94, [%rd31+8];
	div.s32 	%r95, %r93, %r94;
	st.local.u32 	[%rd32+8], %r95;
	mul.lo.s32 	%r96, %r95, %r94;
	sub.s32 	%r97, %r93, %r96;
	ld.global.u32 	%r98, [%rd31+12];
	div.s32 	%r99, %r97, %r98;
	st.local.u32 	[%rd32+12], %r99;
	mul.lo.s32 	%r100, %r99, %r98;
	sub.s32 	%r204, %r97, %r100;
	add.s32 	%r205, %r205, 4;
$L__BB0_8:
	setp.eq.s32 	%p7, %r11, 0;
	@%p7 bra 	$L__BB0_13;
	setp.eq.s32 	%p8, %r11, 1;
	@%p8 bra 	$L__BB0_11;
	mul.wide.u32 	%rd33, %r205, 4;
	add.s64 	%rd34, %rd1, %rd33;
	ld.global.u32 	%r101, [%rd34];
	div.s32 	%r102, %r204, %r101;
	add.s64 	%rd35, %rd3, %rd33;
	st.local.u32 	[%rd35], %r102;
	mul.lo.s32 	%r103, %r102, %r101;
	sub.s32 	%r104, %r204, %r103;
	ld.global.u32 	%r105, [%rd34+4];
	div.s32 	%r106, %r104, %r105;
	st.local.u32 	[%rd35+4], %r106;
	mul.lo.s32 	%r107, %r106, %r105;
	sub.s32 	%r204, %r104, %r107;
	add.s32 	%r205, %r205, 2;
$L__BB0_11:
	and.b32  	%r108, %r49, 1;
	setp.eq.b32 	%p9, %r108, 1;
	not.pred 	%p10, %p9;
	@%p10 bra 	$L__BB0_13;
	mul.wide.u32 	%rd36, %r205, 4;
	add.s64 	%rd37, %rd1, %rd36;
	ld.global.u32 	%r109, [%rd37];
	div.s32 	%r110, %r204, %r109;
	add.s64 	%rd38, %rd3, %rd36;
	st.local.u32 	[%rd38], %r110;
$L__BB0_13:
	mul.wide.s32 	%rd39, %r47, 4;
	add.s64 	%rd40, %rd3, %rd39;
	ld.local.u32 	%r113, [%rd40];
	mul.wide.s32 	%rd41, %r48, 4;
	add.s64 	%rd42, %rd3, %rd41;
	ld.local.u32 	%r114, [%rd42];
	st.local.u32 	[%rd40], %r114;
	st.local.u32 	[%rd42], %r113;
	and.b32  	%r20, %r49, 15;
	setp.lt.u32 	%p11, %r49, 16;
	mov.b32 	%r215, 0;
	mov.u32 	%r222, %r215;
	@%p11 bra 	$L__BB0_16;
	and.b32  	%r215, %r49, 2147483632;
	neg.s32 	%r209, %r215;
	add.s64 	%rd59, %rd3, 32;
	add.s64 	%rd58, %rd2, 32;
	mov.b32 	%r222, 0;
$L__BB0_15:
	.pragma "nounroll";
	ld.local.v4.u32 	{%r116, %r117, %r118, %r119}, [%rd59+-32];
	ld.global.u32 	%r120, [%rd58+-32];
	mad.lo.s32 	%r121, %r120, %r116, %r222;
	ld.global.u32 	%r122, [%rd58+-28];
	mad.lo.s32 	%r123, %r122, %r117, %r121;
	ld.global.u32 	%r124, [%rd58+-24];
	mad.lo.s32 	%r125, %r124, %r118, %r123;
	ld.global.u32 	%r126, [%rd58+-20];
	mad.lo.s32 	%r127, %r126, %r119, %r125;
	ld.local.v4.u32 	{%r128, %r129, %r130, %r131}, [%rd59+-16];
	ld.global.u32 	%r132, [%rd58+-16];
	mad.lo.s32 	%r133, %r132, %r128, %r127;
	ld.global.u32 	%r134, [%rd58+-12];
	mad.lo.s32 	%r135, %r134, %r129, %r133;
	ld.global.u32 	%r136, [%rd58+-8];
	mad.lo.s32 	%r137, %r136, %r130, %r135;
	ld.global.u32 	%r138, [%rd58+-4];
	mad.lo.s32 	%r139, %r138, %r131, %r137;
	ld.local.v4.u32 	{%r140, %r141, %r142, %r143}, [%rd59];
	ld.global.u32 	%r144, [%rd58];
	mad.lo.s32 	%r145, %r144, %r140, %r139;
	ld.global.u32 	%r146, [%rd58+4];
	mad.lo.s32 	%r147, %r146, %r141, %r145;
	ld.global.u32 	%r148, [%rd58+8];
	mad.lo.s32 	%r149, %r148, %r142, %r147;
	ld.global.u32 	%r150, [%rd58+12];
	mad.lo.s32 	%r151, %r150, %r143, %r149;
	ld.local.v4.u32 	{%r152, %r153, %r154, %r155}, [%rd59+16];
	ld.global.u32 	%r156, [%rd58+16];
	mad.lo.s32 	%r157, %r156, %r152, %r151;
	ld.global.u32 	%r158, [%rd58+20];
	mad.lo.s32 	%r159, %r158, %r153, %r157;
	ld.global.u32 	%r160, [%rd58+24];
	mad.lo.s32 	%r161, %r160, %r154, %r159;
	ld.global.u32 	%r162, [%rd58+28];
	mad.lo.s32 	%r222, %r162, %r155, %r161;
	add.s32 	%r209, %r209, 16;
	add.s64 	%rd59, %rd59, 64;
	add.s64 	%rd58, %rd58, 64;
	setp.ne.s32 	%p12, %r209, 0;
	@%p12 bra 	$L__BB0_15;
$L__BB0_16:
	setp.eq.s32 	%p13, %r20, 0;
	@%p13 bra 	$L__BB0_25;
	setp.lt.u32 	%p14, %r20, 8;
	@%p14 bra 	$L__BB0_19;
	mul.wide.u32 	%rd43, %r215, 4;
	add.s64 	%rd44, %rd3, %rd43;
	ld.local.u32 	%r164, [%rd44];
	add.s64 	%rd45, %rd2, %rd43;
	ld.global.u32 	%r165, [%rd45];
	mad.lo.s32 	%r166, %r165, %r164, %r222;
	ld.local.u32 	%r167, [%rd44+4];
	ld.global.u32 	%r168, [%rd45+4];
	mad.lo.s32 	%r169, %r168, %r167, %r166;
	ld.local.u32 	%r170, [%rd44+8];
	ld.global.u32 	%r171, [%rd45+8];
	mad.lo.s32 	%r172, %r171, %r170, %r169;
	ld.local.u32 	%r173, [%rd44+12];
	ld.global.u32 	%r174, [%rd45+12];
	mad.lo.s32 	%r175, %r174, %r173, %r172;
	ld.local.u32 	%r176, [%rd44+16];
	ld.global.u32 	%r177, [%rd45+16];
	mad.lo.s32 	%r178, %r177, %r176, %r175;
	ld.local.u32 	%r179, [%rd44+20];
	ld.global.u32 	%r180, [%rd45+20];
	mad.lo.s32 	%r181, %r180, %r179, %r178;
	ld.local.u32 	%r182, [%rd44+24];
	ld.global.u32 	%r183, [%rd45+24];
	mad.lo.s32 	%r184, %r183, %r182, %r181;
	ld.local.u32 	%r185, [%rd44+28];
	ld.global.u32 	%r186, [%rd45+28];
	mad.lo.s32 	%r222, %r186, %r185, %r184;
	add.s32 	%r215, %r215, 8;
$L__BB0_19:
	setp.eq.s32 	%p15, %r2, 0;
	@%p15 bra 	$L__BB0_25;
	and.b32  	%r35, %r49, 3;
	setp.lt.u32 	%p16, %r2, 4;
	@%p16 bra 	$L__BB0_22;
	mul.wide.u32 	%rd46, %r215, 4;
	add.s64 	%rd47, %rd3, %rd46;
	ld.local.u32 	%r188, [%rd47];
	add.s64 	%rd48, %rd2, %rd46;
	ld.global.u32 	%r189, [%rd48];
	mad.lo.s32 	%r190, %r189, %r188, %r222;
	ld.local.u32 	%r191, [%rd47+4];
	ld.global.u32 	%r192, [%rd48+4];
	mad.lo.s32 	%r193, %r192, %r191, %r190;
	ld.local.u32 	%r194, [%rd47+8];
	ld.global.u32 	%r195, [%rd48+8];
	mad.lo.s32 	%r196, %r195, %r194, %r193;
	ld.local.u32 	%r197, [%rd47+12];
	ld.global.u32 	%r198, [%rd48+12];
	mad.lo.s32 	%r222, %r198, %r197, %r196;
	add.s32 	%r215, %r215, 4;
$L__BB0_22:
	setp.eq.s32 	%p17, %r35, 0;
	@%p17 bra 	$L__BB0_25;
	mul.wide.u32 	%rd49, %r215, 4;
	add.s64 	%rd61, %rd2, %rd49;
	add.s64 	%rd60, %rd3, %rd49;
	neg.s32 	%r220, %r35;
$L__BB0_24:
	.pragma "nounroll";
	ld.local.u32 	%r199, [%rd60];
	ld.global.u32 	%r200, [%rd61];
	mad.lo.s32 	%r222, %r200, %r199, %r222;
	add.s64 	%rd61, %rd61, 4;
	add.s64 	%rd60, %rd60, 4;
	add.s32 	%r220, %r220, 1;
	setp.ne.s32 	%p18, %r220, 0;
	@%p18 bra 	$L__BB0_24;
$L__BB0_25:
	cvt.s64.s32 	%rd62, %r222;
	bra.uni 	$L__BB0_27;
$L__BB0_26:
	mov.b64 	%rd62, 0;
$L__BB0_27:
	cvta.to.global.u64 	%rd50, %rd24;
	mul.wide.s32 	%rd51, %r1, 4;
	add.s64 	%rd52, %rd50, %rd51;
	ld.global.f32 	%f1, [%rd52];
	cvta.to.global.u64 	%rd53, %rd25;
	shl.b64 	%rd54, %rd62, 2;
	add.s64 	%rd55, %rd53, %rd54;
	st.global.f32 	[%rd55], %f1;
$L__BB0_28:
	ret;

}
	// .globl	_ZN5ryupy15broadcastKernelEPKfPfPKiS4_i
.visible .entry _ZN5ryupy15broadcastKernelEPKfPfPKiS4_i(
	.param .u64 .ptr .align 1 _ZN5ryupy15broadcastKernelEPKfPfPKiS4_i_param_0,
	.param .u64 .ptr .align 1 _ZN5ryupy15broadcastKernelEPKfPfPKiS4_i_param_1,
	.param .u64 .ptr .align 1 _ZN5ryupy15broadcastKernelEPKfPfPKiS4_i_param_2,
	.param .u64 .ptr .align 1 _ZN5ryupy15broadcastKernelEPKfPfPKiS4_i_param_3,
	.param .u32 _ZN5ryupy15broadcastKernelEPKfPfPKiS4_i_param_4
)
{
	.reg .pred 	%p<2>;
	.reg .b32 	%r<8>;
	.reg .b32 	%f<2>;
	.reg .b64 	%rd<11>;

	ld.param.u64 	%rd1, [_ZN5ryupy15broadcastKernelEPKfPfPKiS4_i_param_0];
	ld.param.u64 	%rd2, [_ZN5ryupy15broadcastKernelEPKfPfPKiS4_i_param_1];
	ld.param.u64 	%rd3, [_ZN5ryupy15broadcastKernelEPKfPfPKiS4_i_param_3];
	ld.param.u32 	%r2, [_ZN5ryupy15broadcastKernelEPKfPfPKiS4_i_param_4];
	mov.u32 	%r3, %ctaid.x;
	mov.u32 	%r4, %ntid.x;
	mov.u32 	%r5, %tid.x;
	mad.lo.s32 	%r1, %r3, %r4, %r5;
	setp.ge.s32 	%p1, %r1, %r2;
	@%p1 bra 	$L__BB1_2;
	cvta.to.global.u64 	%rd4, %rd3;
	cvta.to.global.u64 	%rd5, %rd1;
	cvta.to.global.u64 	%rd6, %rd2;
	ld.global.nc.u32 	%r6, [%rd4];
	div.s32 	%r7, %r1, %r6;
	mul.wide.s32 	%rd7, %r7, 4;
	add.s64 	%rd8, %rd5, %rd7;
	ld.global.nc.f32 	%f1, [%rd8];
	mul.wide.s32 	%rd9, %r1, 4;
	add.s64 	%rd10, %rd6, %rd9;
	st.global.f32 	[%rd10], %f1;
$L__BB1_2:
	ret;

}


// ===== COMPILED SASS (sm_100) =====

	.target	sm_100

	.elftype	@"ET_EXEC"


//--------------------- .note.nv.tkinfo           --------------------------
	.section	.note.nv.tkinfo,"",@"SHT_NOTE"
	.sectionflags	@"SHF_NOTE_NV_TKINFO"
	.tkinfo
        /*0018*/ 	.word	0x00000002
        /*0030*/ 	.string	""
        /*0030*/ 	.string	"ptxas"
        /*0030*/ 	.string	"Cuda compilation tools, release 13.0, V13.0.88"
        /*0030*/ 	.string	"Build cuda_13.0.r13.0/compiler.36424714_0"
        /*0030*/ 	.string	"-arch sm_100 -m 64 "



//--------------------- .note.nv.cuinfo           --------------------------
	.section	.note.nv.cuinfo,"",@"SHT_NOTE"
	.sectionflags	@"SHF_NOTE_NV_CUINFO"
        /*0018*/ 	.short	0x0002
        /*001a*/ 	.short	0x0064
        /*001c*/ 	.short	0x0082
	.zero		2


//--------------------- .nv.info                  --------------------------
	.section	.nv.info,"",@"SHT_CUDA_INFO"
	.align	4


	//----- nvinfo : EIATTR_REGCOUNT
	.align		4
        /*0000*/ 	.byte	0x04, 0x2f
        /*0002*/ 	.short	(.L_1 - .L_0)
	.align		4
.L_0:
        /*0004*/ 	.word	index@(_ZN5ryupy15transposeKernelEPKfPfPKiS4_S4_iiii)
        /*0008*/ 	.word	0x0000001d


	//----- nvinfo : EIATTR_FRAME_SIZE
	.align		4
.L_1:
        /*000c*/ 	.byte	0x04, 0x11
        /*000e*/ 	.short	(.L_3 - .L_2)
	.align		4
.L_2:
        /*0010*/ 	.word	index@(_ZN5ryupy15transposeKernelEPKfPfPKiS4_S4_iiii)
        /*0014*/ 	.word	0x00000020


	//----- nvinfo : EIATTR_REGCOUNT
	.align		4
.L_3:
        /*0018*/ 	.byte	0x04, 0x2f
        /*001a*/ 	.short	(.L_5 - .L_4)
	.align		4
.L_4:
        /*001c*/ 	.word	index@(_ZN5ryupy15broadcastKernelEPKfPfPKiS4_i)
        /*0020*/ 	.word	0x0000000e


	//----- nvinfo : EIATTR_FRAME_SIZE
	.align		4
.L_5:
        /*0024*/ 	.byte	0x04, 0x11
        /*0026*/ 	.short	(.L_7 - .L_6)
	.align		4
.L_6:
        /*0028*/ 	.word	index@(_ZN5ryupy15broadcastKernelEPKfPfPKiS4_i)
        /*002c*/ 	.word	0x00000000


	//----- nvinfo : EIATTR_MIN_STACK_SIZE
	.align		4
.L_7:
        /*0030*/ 	.byte	0x04, 0x12
        /*0032*/ 	.short	(.L_9 - .L_8)
	.align		4
.L_8:
        /*0034*/ 	.word	index@(_ZN5ryupy15broadcastKernelEPKfPfPKiS4_i)
        /*0038*/ 	.word	0x00000000


	//----- nvinfo : EIATTR_MIN_STACK_SIZE
	.align		4
.L_9:
        /*003c*/ 	.byte	0x04, 0x12
        /*003e*/ 	.short	(.L_11 - .L_10)
	.align		4
.L_10:
        /*0040*/ 	.word	index@(_ZN5ryupy15transposeKernelEPKfPfPKiS4_S4_iiii)
        /*0044*/ 	.word	0x00000020
.L_11:


//--------------------- .nv.compat                --------------------------
	.section	.nv.compat,"",@"SHT_CUDA_COMPAT_INFO"
	.align	4
        /*0000*/ 	.byte	0x02, 0x09, 0x00, 0x00, 0x02, 0x02, 0x01, 0x00, 0x02, 0x05, 0x05, 0x00, 0x03, 0x07, 0x01, 0x01
        /*0010*/ 	.byte	0x02, 0x03, 0x00, 0x00, 0x02, 0x06, 0x01, 0x00, 0x04, 0x0b, 0x08, 0x00, 0x09, 0x00, 0x00, 0x00
        /*0020*/ 	.byte	0x00, 0x00, 0x00, 0x00


//--------------------- .nv.info._ZN5ryupy15broadcastKernelEPKfPfPKiS4_i --------------------------
	.section	.nv.info._ZN5ryupy15broadcastKernelEPKfPfPKiS4_i,"",@"SHT_CUDA_INFO"
	.sectionflags	@""
	.align	4


	//----- nvinfo : EIATTR_CUDA_API_VERSION
	.align		4
        /*0000*/ 	.byte	0x04, 0x37
        /*0002*/ 	.short	(.L_13 - .L_12)
.L_12:
        /*0004*/ 	.word	0x00000082


	//----- nvinfo : EIATTR_KPARAM_INFO
	.align		4
.L_13:
        /*0008*/ 	.byte	0x04, 0x17
        /*000a*/ 	.short	(.L_15 - .L_14)
.L_14:
        /*000c*/ 	.word	0x00000000
        /*0010*/ 	.short	0x0004
        /*0012*/ 	.short	0x0020
        /*0014*/ 	.byte	0x00, 0xf0, 0x11, 0x00


	//----- nvinfo : EIATTR_KPARAM_INFO
	.align		4
.L_15:
        /*0018*/ 	.byte	0x04, 0x17
        /*001a*/ 	.short	(.L_17 - .L_16)
.L_16:
        /*001c*/ 	.word	0x00000000
        /*0020*/ 	.short	0x0003
        /*0022*/ 	.short	0x0018
        /*0024*/ 	.byte	0x00, 0xf5, 0x21, 0x00


	//----- nvinfo : EIATTR_KPARAM_INFO
	.align		4
.L_17:
        /*0028*/ 	.byte	0x04, 0x17
        /*002a*/ 	.short	(.L_19 - .L_18)
.L_18:
        /*002c*/ 	.word	0x00000000
        /*0030*/ 	.short	0x0002
        /*0032*/ 	.short	0x0010
        /*0034*/ 	.byte	0x00, 0xf5, 0x21, 0x00


	//----- nvinfo : EIATTR_KPARAM_INFO
	.align		4
.L_19:
        /*0038*/ 	.byte	0x04, 0x17
        /*003a*/ 	.short	(.L_21 - .L_20)
.L_20:
        /*003c*/ 	.word	0x00000000
        /*0040*/ 	.short	0x0001
        /*0042*/ 	.short	0x0008
        /*0044*/ 	.byte	0x00, 0xf5, 0x21, 0x00


	//----- nvinfo : EIATTR_KPARAM_INFO
	.align		4
.L_21:
        /*0048*/ 	.byte	0x04, 0x17
        /*004a*/ 	.short	(.L_23 - .L_22)
.L_22:
        /*004c*/ 	.word	0x00000000
        /*0050*/ 	.short	0x0000
        /*0052*/ 	.short	0x0000
        /*0054*/ 	.byte	0x00, 0xf5, 0x21, 0x00


	//----- nvinfo : EIATTR_SPARSE_MMA_MASK
	.align		4
.L_23:
        /*0058*/ 	.byte	0x03, 0x50
        /*005a*/ 	.short	0x0000


	//----- nvinfo : EIATTR_MAXREG_COUNT
	.align		4
        /*005c*/ 	.byte	0x03, 0x1b
        /*005e*/ 	.short	0x00ff


	//----- nvinfo : EIATTR_MERCURY_ISA_VERSION
	.align		4
        /*0060*/ 	.byte	0x03, 0x5f
        /*0062*/ 	.short	0x0101


	//----- nvinfo : EIATTR_VRC_CTA_INIT_COUNT
	.align		4
        /*0064*/ 	.byte	0x02, 0x4a
	.zero		1
	.zero		1


	//----- nvinfo : EIATTR_EXIT_INSTR_OFFSETS
	.align		4
        /*0068*/ 	.byte	0x04, 0x1c
        /*006a*/ 	.short	(.L_25 - .L_24)


	//   ....[0]....
.L_24:
        /*006c*/ 	.word	0x00000070


	//   ....[1]....
        /*0070*/ 	.word	0x00000290


	//----- nvinfo : EIATTR_CBANK_PARAM_SIZE
	.align		4
.L_25:
        /*0074*/ 	.byte	0x03, 0x19
        /*0076*/ 	.short	0x0024


	//----- nvinfo : EIATTR_PARAM_CBANK
	.align		4
        /*0078*/ 	.byte	0x04, 0x0a
        /*007a*/ 	.short	(.L_27 - .L_26)
	.align		4
.L_26:
        /*007c*/ 	.word	index@(.nv.constant0._ZN5ryupy15broadcastKernelEPKfPfPKiS4_i)
        /*0080*/ 	.short	0x0380
        /*0082*/ 	.short	0x0024


	//----- nvinfo : EIATTR_SW_WAR
	.align		4
.L_27:
        /*0084*/ 	.byte	0x04, 0x36
        /*0086*/ 	.short	(.L_29 - .L_28)
.L_28:
        /*0088*/ 	.word	0x00000008
.L_29:


//--------------------- .nv.info._ZN5ryupy15transposeKernelEPKfPfPKiS4_S4_iiii --------------------------
	.section	.nv.info._ZN5ryupy15transposeKernelEPKfPfPKiS4_S4_iiii,"",@"SHT_CUDA_INFO"
	.sectionflags	@""
	.align	4


	//----- nvinfo : EIATTR_CUDA_API_VERSION
	.align		4
        /*0000*/ 	.byte	0x04, 0x37
        /*0002*/ 	.short	(.L_31 - .L_30)
.L_30:
        /*0004*/ 	.word	0x00000082


	//----- nvinfo : EIATTR_KPARAM_INFO
	.align		4
.L_31:
        /*0008*/ 	.byte	0x04, 0x17
        /*000a*/ 	.short	(.L_33 - .L_32)
.L_32:
        /*000c*/ 	.word	0x00000000
        /*0010*/ 	.short	0x0008
        /*0012*/ 	.short	0x0034
        /*0014*/ 	.byte	0x00, 0xf0, 0x11, 0x00


	//----- nvinfo : EIATTR_KPARAM_INFO
	.align		4
.L_33:
        /*0018*/ 	.byte	0x04, 0x17
        /*001a*/ 	.short	(.L_35 - .L_34)
.L_34:
        /*001c*/ 	.word	0x00000000
        /*0020*/ 	.short	0x0007
        /*0022*/ 	.short	0x0030
        /*0024*/ 	.byte	0x00, 0xf0, 0x11, 0x00


	//----- nvinfo : EIATTR_KPARAM_INFO
	.align		4
.L_35:
        /*0028*/ 	.byte	0x04, 0x17
        /*002a*/ 	.short	(.L_37 - .L_36)
.L_36:
        /*002c*/ 	.word	0x00000000
        /*0030*/ 	.short	0x0006
        /*0032*/ 	.short	0x002c
        /*0034*/ 	.byte	0x00, 0xf0, 0x11, 0x00


	//----- nvinfo : EIATTR_KPARAM_INFO
	.align		4
.L_37:
        /*0038*/ 	.byte	0x04, 0x17
        /*003a*/ 	.short	(.L_39 - .L_38)
.L_38:
        /*003c*/ 	.word	0x00000000
        /*0040*/ 	.short	0x0005
        /*0042*/ 	.short	0x0028
        /*0044*/ 	.byte	0x00, 0xf0, 0x11, 0x00


	//----- nvinfo : EIATTR_KPARAM_INFO
	.align		4
.L_39:
        /*0048*/ 	.byte	0x04, 0x17
        /*004a*/ 	.short	(.L_41 - .L_40)
.L_40:
        /*004c*/ 	.word	0x00000000
        /*0050*/ 	.short	0x0004
        /*0052*/ 	.short	0x0020
        /*0054*/ 	.byte	0x00, 0xf5, 0x21, 0x00


	//----- nvinfo : EIATTR_KPARAM_INFO
	.align		4
.L_41:
        /*0058*/ 	.byte	0x04, 0x17
        /*005a*/ 	.short	(.L_43 - .L_42)
.L_42:
        /*005c*/ 	.word	0x00000000
        /*0060*/ 	.short	0x0003
        /*0062*/ 	.short	0x0018
        /*0064*/ 	.byte	0x00, 0xf5, 0x21, 0x00


	//----- nvinfo : EIATTR_KPARAM_INFO
	.align		4
.L_43:
        /*0068*/ 	.byte	0x04, 0x17
        /*006a*/ 	.short	(.L_45 - .L_44)
.L_44:
        /*006c*/ 	.word	0x00000000
        /*0070*/ 	.short	0x0002
        /*0072*/ 	.short	0x0010
        /*0074*/ 	.byte	0x00, 0xf5, 0x21, 0x00


	//----- nvinfo : EIATTR_KPARAM_INFO
	.align		4
.L_45:
        /*0078*/ 	.byte	0x04, 0x17
        /*007a*/ 	.short	(.L_47 - .L_46)
.L_46:
        /*007c*/ 	.word	0x00000000
        /*0080*/ 	.short	0x0001
        /*0082*/ 	.short	0x0008
        /*0084*/ 	.byte	0x00, 0xf5, 0x21, 0x00


	//----- nvinfo : EIATTR_KPARAM_INFO
	.align		4
.L_47:
        /*0088*/ 	.byte	0x04, 0x17
        /*008a*/ 	.short	(.L_49 - .L_48)
.L_48:
        /*008c*/ 	.word	0x00000000
        /*0090*/ 	.short	0x0000
        /*0092*/ 	.short	0x0000
        /*0094*/ 	.byte	0x00, 0xf5, 0x21, 0x00


	//----- nvinfo : EIATTR_SPARSE_MMA_MASK
	.align		4
.L_49:
        /*0098*/ 	.byte	0x03, 0x50
        /*009a*/ 	.short	0x0000


	//----- nvinfo : EIATTR_MAXREG_COUNT
	.align		4
        /*009c*/ 	.byte	0x03, 0x1b
        /*009e*/ 	.short	0x00ff


	//----- nvinfo : EIATTR_MERCURY_ISA_VERSION
	.align		4
        /*00a0*/ 	.byte	0x03, 0x5f
        /*00a2*/ 	.short	0x0101


	//----- nvinfo : EIATTR_VRC_CTA_INIT_COUNT
	.align		4
        /*00a4*/ 	.byte	0x02, 0x4a
	.zero		1
	.zero		1


	//----- nvinfo : EIATTR_EXIT_INSTR_OFFSETS
	.align		4
        /*00a8*/ 	.byte	0x04, 0x1c
        /*00aa*/ 	.short	(.L_51 - .L_50)


	//   ....[0]....
.L_50:
        /*00ac*/ 	.word	0x00000080


	//   ....[1]....
        /*00b0*/ 	.word	0x00002770


	//----- nvinfo : EIATTR_CBANK_PARAM_SIZE
	.align		4
.L_51:
        /*00b4*/ 	.byte	0x03, 0x19
        /*00b6*/ 	.short	0x0038


	//----- nvinfo : EIATTR_PARAM_CBANK
	.align		4
        /*00b8*/ 	.byte	0x04, 0x0a
        /*00ba*/ 	.short	(.L_53 - .L_52)
	.align		4
.L_52:
        /*00bc*/ 	.word	index@(.nv.constant0._ZN5ryupy15transposeKernelEPKfPfPKiS4_S4_iiii)
        /*00c0*/ 	.short	0x0380
        /*00c2*/ 	.short	0x0038


	//----- nvinfo : EIATTR_SW_WAR
	.align		4
.L_53:
        /*00c4*/ 	.byte	0x04, 0x36
        /*00c6*/ 	.short	(.L_55 - .L_54)
.L_54:
        /*00c8*/ 	.word	0x00000008
.L_55:


//--------------------- .nv.callgraph             --------------------------
	.section	.nv.callgraph,"",@"SHT_CUDA_CALLGRAPH"
	.align	4
	.sectionentsize	8
	.align		4
        /*0000*/ 	.word	0x00000000
	.align		4
        /*0004*/ 	.word	0xffffffff
	.align		4
        /*0008*/ 	.word	0x00000000
	.align		4
        /*000c*/ 	.word	0xfffffffe
	.align		4
        /*0010*/ 	.word	0x00000000
	.align		4
        /*0014*/ 	.word	0xfffffffd
	.align		4
        /*0018*/ 	.word	0x00000000
	.align		4
        /*001c*/ 	.word	0xfffffffc


//--------------------- .text._ZN5ryupy15broadcastKernelEPKfPfPKiS4_i --------------------------
	.section	.text._ZN5ryupy15broadcastKernelEPKfPfPKiS4_i,"ax",@progbits
	.align	128
        .global         _ZN5ryupy15broadcastKernelEPKfPfPKiS4_i
        .type           _ZN5ryupy15broadcastKernelEPKfPfPKiS4_i,@function
        .size           _ZN5ryupy15broadcastKernelEPKfPfPKiS4_i,(.L_x_15 - _ZN5ryupy15broadcastKernelEPKfPfPKiS4_i)
        .other          _ZN5ryupy15broadcastKernelEPKfPfPKiS4_i,@"STO_CUDA_ENTRY STV_DEFAULT"
_ZN5ryupy15broadcastKernelEPKfPfPKiS4_i:
.text._ZN5ryupy15broadcastKernelEPKfPfPKiS4_i:
[----:B------:R-:W-:Y:S01]  /*0000*/  LDC R1, c[0x0][0x37c] ;  /* 0x0000df00ff017b82 */ /* 0x000fe20000000800 */
[----:B------:R-:W0:Y:S07]  /*0010*/  S2R R3, SR_TID.X ;  /* 0x0000000000037919 */ /* 0x000e2e0000002100 */
[----:B------:R-:W0:Y:S01]  /*0020*/  S2UR UR4, SR_CTAID.X ;  /* 0x00000000000479c3 */ /* 0x000e220000002500 */
[----:B------:R-:W1:Y:S07]  /*0030*/  LDCU UR5, c[0x0][0x3a0] ;  /* 0x00007400ff0577ac */ /* 0x000e6e0008000800 */
[----:B------:R-:W0:Y:S02]  /*0040*/  LDC R0, c[0x0][0x360] ;  /* 0x0000d800ff007b82 */ /* 0x000e240000000800 */
[----:B0-----:R-:W-:-:S05]  /*0050*/  IMAD R0, R0, UR4, R3 ;  /* 0x0000000400007c24 */ /* 0x001fca000f8e0203 */
[----:B-1----:R-:W-:-:S13]  /*0060*/  ISETP.GE.AND P0, PT, R0, UR5, PT ;  /* 0x0000000500007c0c */ /* 0x002fda000bf06270 */
[----:B------:R-:W-:Y:S05]  /*0070*/  @P0 EXIT ;  /* 0x000000000000094d */ /* 0x000fea0003800000 */
[----:B------:R-:W0:Y:S01]  /*0080*/  LDC.64 R2, c[0x0][0x398] ;  /* 0x0000e600ff027b82 */ /* 0x000e220000000a00 */
[----:B------:R-:W0:Y:S02]  /*0090*/  LDCU.64 UR4, c[0x0][0x358] ;  /* 0x00006b00ff0477ac */ /* 0x000e240008000a00 */
[----:B0-----:R0:W2:Y:S02]  /*00a0*/  LDG.E.CONSTANT R7, desc[UR4][R2.64] ;  /* 0x0000000402077981 */ /* 0x0010a4000c1e9900 */
[----:B0-----:R-:W-:Y:S02]  /*00b0*/  IABS R2, R0 ;  /* 0x0000000000027213 */ /* 0x001fe40000000000 */
[-C--:B--2---:R-:W-:Y:S02]  /*00c0*/  IABS R9, R7.reuse ;  /* 0x0000000700097213 */ /* 0x084fe40000000000 */
[----:B------:R-:W-:Y:S02]  /*00d0*/  IABS R3, R7 ;  /* 0x0000000700037213 */ /* 0x000fe40000000000 */
[----:B------:R-:W0:Y:S03]  /*00e0*/  I2F.RP R6, R9 ;  /* 0x0000000900067306 */ /* 0x000e260000209400 */
[----:B------:R-:W-:-:S05]  /*00f0*/  IMAD.MOV R3, RZ, RZ, -R3 ;  /* 0x000000ffff037224 */ /* 0x000fca00078e0a03 */
[----:B0-----:R-:W0:Y:S02]  /*0100*/  MUFU.RCP R6, R6 ;  /* 0x0000000600067308 */ /* 0x001e240000001000 */
[----:B0-----:R-:W-:-:S06]  /*0110*/  VIADD R4, R6, 0xffffffe ;  /* 0x0ffffffe06047836 */ /* 0x001fcc0000000000 */
[----:B------:R0:W1:Y:S02]  /*0120*/  F2I.FTZ.U32.TRUNC.NTZ R5, R4 ;  /* 0x0000000400057305 */ /* 0x000064000021f000 */
[----:B0-----:R-:W-:Y:S02]  /*0130*/  HFMA2 R4, -RZ, RZ, 0, 0 ;  /* 0x00000000ff047431 */ /* 0x001fe400000001ff */
[----:B-1----:R-:W-:-:S04]  /*0140*/  IMAD.MOV R8, RZ, RZ, -R5 ;  /* 0x000000ffff087224 */ /* 0x002fc800078e0a05 */
[----:B------:R-:W-:-:S04]  /*0150*/  IMAD R11, R8, R9, RZ ;  /* 0x00000009080b7224 */ /* 0x000fc800078e02ff */
[----:B------:R-:W-:Y:S01]  /*0160*/  IMAD.HI.U32 R5, R5, R11, R4 ;  /* 0x0000000b05057227 */ /* 0x000fe200078e0004 */
[----:B------:R-:W-:-:S04]  /*0170*/  LOP3.LUT R4, R0, R7, RZ, 0x3c, !PT ;  /* 0x0000000700047212 */ /* 0x000fc800078e3cff */
[----:B------:R-:W-:Y:S01]  /*0180*/  ISETP.GE.AND P1, PT, R4, RZ, PT ;  /* 0x000000ff0400720c */ /* 0x000fe20003f26270 */
[----:B------:R-:W-:-:S04]  /*0190*/  IMAD.HI.U32 R5, R5, R2, RZ ;  /* 0x0000000205057227 */ /* 0x000fc800078e00ff */
[----:B------:R-:W-:-:S05]  /*01a0*/  IMAD R2, R5, R3, R2 ;  /* 0x0000000305027224 */ /* 0x000fca00078e0202 */
[----:B------:R-:W-:-:S13]  /*01b0*/  ISETP.GT.U32.AND P2, PT, R9, R2, PT ;  /* 0x000000020900720c */ /* 0x000fda0003f44070 */
[-C--:B------:R-:W-:Y:S01]  /*01c0*/  @!P2 IADD3 R2, PT, PT, R2, -R9.reuse, RZ ;  /* 0x800000090202a210 */ /* 0x080fe20007ffe0ff */
[----:B------:R-:W-:Y:S01]  /*01d0*/  @!P2 VIADD R5, R5, 0x1 ;  /* 0x000000010505a836 */ /* 0x000fe20000000000 */
[----:B------:R-:W-:Y:S02]  /*01e0*/  ISETP.NE.AND P2, PT, R7, RZ, PT ;  /* 0x000000ff0700720c */ /* 0x000fe40003f45270 */
[----:B------:R-:W-:Y:S02]  /*01f0*/  ISETP.GE.U32.AND P0, PT, R2, R9, PT ;  /* 0x000000090200720c */ /* 0x000fe40003f06070 */
[----:B------:R-:W0:Y:S11]  /*0200*/  LDC.64 R2, c[0x0][0x380] ;  /* 0x0000e000ff027b82 */ /* 0x000e360000000a00 */
[----:B------:R-:W-:-:S05]  /*0210*/  @P0 IADD3 R5, PT, PT, R5, 0x1, RZ ;  /* 0x0000000105050810 */ /* 0x000fca0007ffe0ff */
[----:B------:R-:W-:Y:S01]  /*0220*/  @!P1 IMAD.MOV R5, RZ, RZ, -R5 ;  /* 0x000000ffff059224 */ /* 0x000fe200078e0a05 */
[----:B------:R-:W-:-:S05]  /*0230*/  @!P2 LOP3.LUT R5, RZ, R7, RZ, 0x33, !PT ;  /* 0x00000007ff05a212 */ /* 0x000fca00078e33ff */
[----:B0-----:R-:W-:Y:S02]  /*0240*/  IMAD.WIDE R2, R5, 0x4, R2 ;  /* 0x0000000405027825 */ /* 0x001fe400078e0202 */
[----:B------:R-:W0:Y:S04]  /*0250*/  LDC.64 R4, c[0x0][0x388] ;  /* 0x0000e200ff047b82 */ /* 0x000e280000000a00 */
[----:B------:R-:W2:Y:S01]  /*0260*/  LDG.E.CONSTANT R3, desc[UR4][R2.64] ;  /* 0x0000000402037981 */ /* 0x000ea2000c1e9900 */
[----:B0-----:R-:W-:-:S05]  /*0270*/  IMAD.WIDE R4, R0, 0x4, R4 ;  /* 0x0000000400047825 */ /* 0x001fca00078e0204 */
[----:B--2---:R-:W-:Y:S01]  /*0280*/  STG.E desc[UR4][R4.64], R3 ;  /* 0x0000000304007986 */ /* 0x004fe2000c101904 */
[----:B------:R-:W-:Y:S05]  /*0290*/  EXIT ;  /* 0x000000000000794d */ /* 0x000fea0003800000 */
.L_x_0:
[----:B------:R-:W-:-:S00]  /*02a0*/  BRA `(.L_x_0) ;  /* 0xfffffffc00fc7947 */ /* 0x000fc0000383ffff */
[----:B------:R-:W-:-:S00]  /*02b0*/  NOP ;  /* 0x0000000000007918 */ /* 0x000fc00000000000 */
        /* <DEDUP_REMOVED lines=12> */
.L_x_15:


//--------------------- .text._ZN5ryupy15transposeKernelEPKfPfPKiS4_S4_iiii --------------------------
	.section	.text._ZN5ryupy15transposeKernelEPKfPfPKiS4_S4_iiii,"ax",@progbits
	.align	128
        .global         _ZN5ryupy15transposeKernelEPKfPfPKiS4_S4_iiii
        .type           _ZN5ryupy15transposeKernelEPKfPfPKiS4_S4_iiii,@function
        .size           _ZN5ryupy15transposeKernelEPKfPfPKiS4_S4_iiii,(.L_x_16 - _ZN5ryupy15transposeKernelEPKfPfPKiS4_S4_iiii)
        .other          _ZN5ryupy15transposeKernelEPKfPfPKiS4_S4_iiii,@"STO_CUDA_ENTRY STV_DEFAULT"
_ZN5ryupy15transposeKernelEPKfPfPKiS4_S4_iiii:
.text._ZN5ryupy15transposeKernelEPKfPfPKiS4_S4_iiii:
[----:B------:R-:W0:Y:S01]  /*0000*/  LDC R1, c[0x0][0x37c] ;  /* 0x0000df00ff017b82 */ /* 0x000e220000000800 */
[----:B------:R-:W1:Y:S07]  /*0010*/  S2R R3, SR_TID.X ;  /* 0x0000000000037919 */ /* 0x000e6e0000002100 */
[----:B------:R-:W1:Y:S01]  /*0020*/  S2UR UR4, SR_CTAID.X ;  /* 0x00000000000479c3 */ /* 0x000e620000002500 */
[----:B------:R-:W2:Y:S01]  /*0030*/  LDCU UR5, c[0x0][0x3a8] ;  /* 0x00007500ff0577ac */ /* 0x000ea20008000800 */
[----:B0-----:R-:W-:-:S06]  /*0040*/  VIADD R1, R1, 0xffffffe0 ;  /* 0xffffffe001017836 */ /* 0x001fcc0000000000 */
[----:B------:R-:W1:Y:S02]  /*0050*/  LDC R0, c[0x0][0x360] ;  /* 0x0000d800ff007b82 */ /* 0x000e640000000800 */
[----:B-1----:R-:W-:-:S05]  /*0060*/  IMAD R0, R0, UR4, R3 ;  /* 0x0000000400007c24 */ /* 0x002fca000f8e0203 */
[----:B--2---:R-:W-:-:S13]  /*0070*/  ISETP.GE.AND P0, PT, R0, UR5, PT ;  /* 0x0000000500007c0c */ /* 0x004fda000bf06270 */
[----:B------:R-:W-:Y:S05]  /*0080*/  @P0 EXIT ;  /* 0x000000000000094d */ /* 0x000fea0003800000 */
[----:B------:R-:W0:Y:S01]  /*0090*/  LDCU UR4, c[0x0][0x3b4] ;  /* 0x00007680ff0477ac */ /* 0x000e220008000800 */
[----:B------:R-:W1:Y:S01]  /*00a0*/  LDCU.64 UR10, c[0x0][0x358] ;  /* 0x00006b00ff0a77ac */ /* 0x000e620008000a00 */
[----:B0-----:R-:W-:-:S09]  /*00b0*/  UISETP.GE.AND UP0, UPT, UR4, 0x1, UPT ;  /* 0x000000010400788c */ /* 0x001fd2000bf06270 */
[----:B-1----:R-:W-:Y:S05]  /*00c0*/  BRA.U !UP0, `(.L_x_1) ;  /* 0x0000002508887547 */ /* 0x002fea000b800000 */
[----:B------:R-:W-:Y:S01]  /*00d0*/  UISETP.GE.U32.AND UP1, UPT, UR4, 0x8, UPT ;  /* 0x000000080400788c */ /* 0x000fe2000bf26070 */
[----:B------:R-:W-:Y:S01]  /*00e0*/  IMAD.MOV.U32 R12, RZ, RZ, RZ ;  /* 0x000000ffff0c7224 */ /* 0x000fe200078e00ff */
[----:B------:R-:W-:Y:S01]  /*00f0*/  ULOP3.LUT UR8, UR4, 0x7, URZ, 0xc0, !UPT ;  /* 0x0000000704087892 */ /* 0x000fe2000f8ec0ff */
[----:B------:R-:W-:-:S03]  /*0100*/  MOV R14, R0 ;  /* 0x00000000000e7202 */ /* 0x000fc60000000f00 */
[----:B------:R-:W-:-:S03]  /*0110*/  UISETP.NE.AND UP0, UPT, UR8, URZ, UPT ;  /* 0x000000ff0800728c */ /* 0x000fc6000bf05270 */
[----:B------:R-:W-:Y:S08]  /*0120*/  BRA.U !UP1, `(.L_x_2) ;  /* 0x0000000d09dc7547 */ /* 0x000ff0000b800000 */
[----:B------:R-:W0:Y:S01]  /*0130*/  LDCU.64 UR6, c[0x0][0x398] ;  /* 0x00007300ff0677ac */ /* 0x000e220008000a00 */
[----:B------:R-:W-:Y:S02]  /*0140*/  VIADD R13, R1, 0x10 ;  /* 0x00000010010d7836 */ /* 0x000fe40000000000 */
[----:B------:R-:W-:Y:S01]  /*0150*/  IMAD.MOV.U32 R14, RZ, RZ, R0 ;  /* 0x000000ffff0e7224 */ /* 0x000fe200078e0000 */
[----:B------:R-:W-:-:S06]  /*0160*/  ULOP3.LUT UR4, UR4, 0x7ffffff8, URZ, 0xc0, !UPT ;  /* 0x7ffffff804047892 */ /* 0x000fcc000f8ec0ff */
[----:B------:R-:W-:Y:S01]  /*0170*/  MOV R12, UR4 ;  /* 0x00000004000c7c02 */ /* 0x000fe20008000f00 */
[----:B0-----:R-:W-:-:S04]  /*0180*/  UIADD3 UR5, UP1, UPT, UR6, 0x10, URZ ;  /* 0x0000001006057890 */ /* 0x001fc8000ff3e0ff */
[----:B------:R-:W-:Y:S02]  /*0190*/  UIADD3.X UR6, UPT, UPT, URZ, UR7, URZ, UP1, !UPT ;  /* 0x00000007ff067290 */ /* 0x000fe40008ffe4ff */
[----:B------:R-:W-:Y:S01]  /*01a0*/  IMAD.U32 R2, RZ, RZ, UR5 ;  /* 0x00000005ff027e24 */ /* 0x000fe2000f8e00ff */
[----:B------:R-:W-:-:S03]  /*01b0*/  UIADD3 UR7, UPT, UPT, -UR4, URZ, URZ ;  /* 0x000000ff04077290 */ /* 0x000fc6000fffe1ff */
[----:B------:R-:W-:-:S09]  /*01c0*/  IMAD.U32 R3, RZ, RZ, UR6 ;  /* 0x00000006ff037e24 */ /* 0x000fd2000f8e00ff */
.L_x_3:
[----:B------:R-:W2:Y:S04]  /*01d0*/  LDG.E R7, desc[UR10][R2.64+-0x10] ;  /* 0xfffff00a02077981 */ /* 0x000ea8000c1e1900 */
[----:B------:R-:W3:Y:S04]  /*01e0*/  LDG.E R16, desc[UR10][R2.64+-0xc] ;  /* 0xfffff40a02107981 */ /* 0x000ee8000c1e1900 */
[----:B------:R-:W4:Y:S04]  /*01f0*/  LDG.E R15, desc[UR10][R2.64+-0x8] ;  /* 0xfffff80a020f7981 */ /* 0x000f28000c1e1900 */
[----:B------:R-:W5:Y:S04]  /*0200*/  LDG.E R4, desc[UR10][R2.64+-0x4] ;  /* 0xfffffc0a02047981 */ /* 0x000f68000c1e1900 */
[----:B------:R-:W5:Y:S04]  /*0210*/  LDG.E R5, desc[UR10][R2.64] ;  /* 0x0000000a02057981 */ /* 0x000f68000c1e1900 */
[----:B------:R-:W5:Y:S01]  /*0220*/  LDG.E R6, desc[UR10][R2.64+0x4] ;  /* 0x0000040a02067981 */ /* 0x000f62000c1e1900 */
[----:B--2---:R-:W-:-:S04]  /*0230*/  IABS R10, R7 ;  /* 0x00000007000a7213 */ /* 0x004fc80000000000 */
[----:B------:R-:W0:Y:S08]  /*0240*/  I2F.RP R11, R10 ;  /* 0x0000000a000b7306 */ /* 0x000e300000209400 */
[----:B0-----:R-:W0:Y:S02]  /*0250*/  MUFU.RCP R11, R11 ;  /* 0x0000000b000b7308 */ /* 0x001e240000001000 */
[----:B0-----:R-:W-:-:S02]  /*0260*/  IADD3 R8, PT, PT, R11, 0xffffffe, RZ ;  /* 0x0ffffffe0b087810 */ /* 0x001fc40007ffe0ff */
[----:B------:R-:W-:-:S04]  /*0270*/  IABS R11, R14 ;  /* 0x0000000e000b7213 */ /* 0x000fc80000000000 */
[----:B------:R0:W1:Y:S01]  /*0280*/  F2I.FTZ.U32.TRUNC.NTZ R9, R8 ;  /* 0x0000000800097305 */ /* 0x000062000021f000 */
[----:B------:R-:W-:Y:S01]  /*0290*/  IABS R18, R7 ;  /* 0x0000000700127213 */ /* 0x000fe20000000000 */
[----:B0-----:R-:W-:Y:S02]  /*02a0*/  IMAD.MOV.U32 R8, RZ, RZ, RZ ;  /* 0x000000ffff087224 */ /* 0x001fe400078e00ff */
[----:B-1----:R-:W-:-:S04]  /*02b0*/  IMAD.MOV R17, RZ, RZ, -R9 ;  /* 0x000000ffff117224 */ /* 0x002fc800078e0a09 */
[----:B------:R-:W-:-:S04]  /*02c0*/  IMAD R17, R17, R10, RZ ;  /* 0x0000000a11117224 */ /* 0x000fc800078e02ff */
[----:B------:R-:W-:Y:S01]  /*02d0*/  IMAD.HI.U32 R17, R9, R17, R8 ;  /* 0x0000001109117227 */ /* 0x000fe200078e0008 */
[----:B------:R-:W-:-:S05]  /*02e0*/  IADD3 R18, PT, PT, RZ, -R18, RZ ;  /* 0x80000012ff127210 */ /* 0x000fca0007ffe0ff */
[----:B------:R-:W-:-:S04]  /*02f0*/  IMAD.HI.U32 R8, R17, R11, RZ ;  /* 0x0000000b11087227 */ /* 0x000fc800078e00ff */
[----:B------:R-:W-:-:S05]  /*0300*/  IMAD R11, R8, R18, R11 ;  /* 0x00000012080b7224 */ /* 0x000fca00078e020b */
[----:B------:R-:W-:Y:S02]  /*0310*/  ISETP.GT.U32.AND P2, PT, R10, R11, PT ;  /* 0x0000000b0a00720c */ /* 0x000fe40003f44070 */
[----:B---3--:R-:W-:-:S04]  /*0320*/  IABS R9, R16 ;  /* 0x0000001000097213 */ /* 0x008fc80000000000 */
[----:B------:R-:W0:Y:S07]  /*0330*/  I2F.RP R17, R9 ;  /* 0x0000000900117306 */ /* 0x000e2e0000209400 */
[----:B------:R-:W-:-:S05]  /*0340*/  @!P2 IMAD.IADD R11, R11, 0x1, -R10 ;  /* 0x000000010b0ba824 */ /* 0x000fca00078e0a0a */
[----:B------:R-:W-:Y:S02]  /*0350*/  ISETP.GE.U32.AND P0, PT, R11, R10, PT ;  /* 0x0000000a0b00720c */ /* 0x000fe40003f06070 */
[----:B------:R-:W-:Y:S01]  /*0360*/  LOP3.LUT R10, R14, R7, RZ, 0x3c, !PT ;  /* 0x000000070e0a7212 */ /* 0x000fe200078e3cff */
[----:B0-----:R-:W0:Y:S01]  /*0370*/  MUFU.RCP R17, R17 ;  /* 0x0000001100117308 */ /* 0x001e220000001000 */
[----:B------:R-:W-:Y:S02]  /*0380*/  @!P2 IADD3 R8, PT, PT, R8, 0x1, RZ ;  /* 0x000000010808a810 */ /* 0x000fe40007ffe0ff */
[----:B------:R-:W-:Y:S02]  /*0390*/  ISETP.GE.AND P1, PT, R10, RZ, PT ;  /* 0x000000ff0a00720c */ /* 0x000fe40003f26270 */
[----:B------:R-:W-:-:S05]  /*03a0*/  ISETP.NE.AND P2, PT, R7, RZ, PT ;  /* 0x000000ff0700720c */ /* 0x000fca0003f45270 */
[----:B------:R-:W-:-:S06]  /*03b0*/  @P0 VIADD R8, R8, 0x1 ;  /* 0x0000000108080836 */ /* 0x000fcc0000000000 */
[----:B------:R-:W-:Y:S02]  /*03c0*/  @!P1 IMAD.MOV R8, RZ, RZ, -R8 ;  /* 0x000000ffff089224 */ /* 0x000fe400078e0a08 */
[----:B------:R-:W-:Y:S01]  /*03d0*/  @!P2 LOP3.LUT R8, RZ, R7, RZ, 0x33, !PT ;  /* 0x00000007ff08a212 */ /* 0x000fe200078e33ff */
[----:B0-----:R-:W-:-:S04]  /*03e0*/  VIADD R10, R17, 0xffffffe ;  /* 0x0ffffffe110a7836 */ /* 0x001fc80000000000 */
[----:B------:R-:W-:Y:S01]  /*03f0*/  IMAD.MOV R19, RZ, RZ, -R8 ;  /* 0x000000ffff137224 */ /* 0x000fe200078e0a08 */
[----:B------:R0:W1:Y:S03]  /*0400*/  F2I.FTZ.U32.TRUNC.NTZ R11, R10 ;  /* 0x0000000a000b7305 */ /* 0x000066000021f000 */
[----:B------:R-:W-:Y:S02]  /*0410*/  IMAD R19, R7, R19, R14 ;  /* 0x0000001307137224 */ /* 0x000fe400078e020e */
[----:B------:R-:W2:Y:S03]  /*0420*/  LDG.E R7, desc[UR10][R2.64+0x8] ;  /* 0x0000080a02077981 */ /* 0x000ea6000c1e1900 */
[----:B------:R-:W-:Y:S01]  /*0430*/  IABS R14, R19 ;  /* 0x00000013000e7213 */ /* 0x000fe20000000000 */
[----:B0-----:R-:W-:Y:S01]  /*0440*/  IMAD.MOV.U32 R10, RZ, RZ, RZ ;  /* 0x000000ffff0a7224 */ /* 0x001fe200078e00ff */
[----:B-1----:R-:W-:-:S05]  /*0450*/  IADD3 R18, PT, PT, RZ, -R11, RZ ;  /* 0x8000000bff127210 */ /* 0x002fca0007ffe0ff */
[----:B------:R-:W-:Y:S01]  /*0460*/  IMAD R17, R18, R9, RZ ;  /* 0x0000000912117224 */ /* 0x000fe200078e02ff */
[----:B------:R-:W-:-:S03]  /*0470*/  IABS R18, R16 ;  /* 0x0000001000127213 */ /* 0x000fc60000000000 */
[----:B------:R-:W-:Y:S01]  /*0480*/  IMAD.HI.U32 R10, R11, R17, R10 ;  /* 0x000000110b0a7227 */ /* 0x000fe200078e000a */
[----:B------:R-:W-:Y:S02]  /*0490*/  IADD3 R18, PT, PT, RZ, -R18, RZ ;  /* 0x80000012ff127210 */ /* 0x000fe40007ffe0ff */
[----:B----4-:R-:W-:Y:S01]  /*04a0*/  IABS R17, R15 ;  /* 0x0000000f00117213 */ /* 0x010fe20000000000 */
[----:B------:R-:W-:Y:S02]  /*04b0*/  IMAD.MOV.U32 R11, RZ, RZ, R14 ;  /* 0x000000ffff0b7224 */ /* 0x000fe400078e000e */
[----:B------:R-:W-:Y:S02]  /*04c0*/  IMAD.MOV.U32 R14, RZ, RZ, R18 ;  /* 0x000000ffff0e7224 */ /* 0x000fe400078e0012 */
[----:B------:R-:W-:Y:S01]  /*04d0*/  IMAD.HI.U32 R10, R10, R11, RZ ;  /* 0x0000000b0a0a7227 */ /* 0x000fe200078e00ff */
[----:B------:R-:W0:Y:S03]  /*04e0*/  I2F.RP R18, R17 ;  /* 0x0000001100127306 */ /* 0x000e260000209400 */
[----:B------:R-:W-:-:S05]  /*04f0*/  IMAD R14, R10, R14, R11 ;  /* 0x0000000e0a0e7224 */ /* 0x000fca00078e020b */
[----:B------:R-:W-:Y:S01]  /*0500*/  ISETP.GT.U32.AND P2, PT, R9, R14, PT ;  /* 0x0000000e0900720c */ /* 0x000fe20003f44070 */
[----:B0-----:R-:W0:-:S12]  /*0510*/  MUFU.RCP R18, R18 ;  /* 0x0000001200127308 */ /* 0x001e180000001000 */
[----:B------:R-:W-:-:S04]  /*0520*/  @!P2 IADD3 R14, PT, PT, R14, -R9, RZ ;  /* 0x800000090e0ea210 */ /* 0x000fc80007ffe0ff */
[----:B------:R-:W-:Y:S02]  /*0530*/  ISETP.GE.U32.AND P0, PT, R14, R9, PT ;  /* 0x000000090e00720c */ /* 0x000fe40003f06070 */
[----:B------:R-:W-:Y:S01]  /*0540*/  LOP3.LUT R9, R19, R16, RZ, 0x3c, !PT ;  /* 0x0000001013097212 */ /* 0x000fe200078e3cff */
[----:B------:R-:W-:Y:S01]  /*0550*/  @!P2 VIADD R10, R10, 0x1 ;  /* 0x000000010a0aa836 */ /* 0x000fe20000000000 */
[----:B------:R-:W-:Y:S01]  /*0560*/  ISETP.NE.AND P2, PT, R16, RZ, PT ;  /* 0x000000ff1000720c */ /* 0x000fe20003f45270 */
[----:B------:R-:W3:Y:S01]  /*0570*/  LDG.E R14, desc[UR10][R2.64+0xc] ;  /* 0x00000c0a020e7981 */ /* 0x000ee2000c1e1900 */
[----:B0-----:R-:W-:Y:S01]  /*0580*/  VIADD R11, R18, 0xffffffe ;  /* 0x0ffffffe120b7836 */ /* 0x001fe20000000000 */
[----:B------:R-:W-:-:S05]  /*0590*/  ISETP.GE.AND P1, PT, R9, RZ, PT ;  /* 0x000000ff0900720c */ /* 0x000fca0003f26270 */
[----:B------:R-:W0:Y:S01]  /*05a0*/  F2I.FTZ.U32.TRUNC.NTZ R11, R11 ;  /* 0x0000000b000b7305 */ /* 0x000e22000021f000 */
[----:B------:R-:W-:-:S05]  /*05b0*/  @P0 IADD3 R10, PT, PT, R10, 0x1, RZ ;  /* 0x000000010a0a0810 */ /* 0x000fca0007ffe0ff */
[----:B------:R-:W-:-:S04]  /*05c0*/  IMAD.MOV.U32 R9, RZ, RZ, R10 ;  /* 0x000000ffff097224 */ /* 0x000fc800078e000a */
[----:B------:R-:W-:Y:S01]  /*05d0*/  @!P1 IMAD.MOV R9, RZ, RZ, -R9 ;  /* 0x000000ffff099224 */ /* 0x000fe200078e0a09 */
[----:B------:R-:W-:Y:S02]  /*05e0*/  @!P2 LOP3.LUT R9, RZ, R16, RZ, 0x33, !PT ;  /* 0x00000010ff09a212 */ /* 0x000fe400078e33ff */
[----:B0-----:R-:W-:-:S03]  /*05f0*/  IADD3 R18, PT, PT, RZ, -R11, RZ ;  /* 0x8000000bff127210 */ /* 0x001fc60007ffe0ff */
[----:B------:R-:W-:-:S04]  /*0600*/  IMAD.MOV R10, RZ, RZ, -R9 ;  /* 0x000000ffff0a7224 */ /* 0x000fc800078e0a09 */
[----:B------:R-:W-:Y:S02]  /*0610*/  IMAD R16, R16, R10, R19 ;  /* 0x0000000a10107224 */ /* 0x000fe400078e0213 */
[----:B------:R-:W-:Y:S02]  /*0620*/  IMAD R19, R18, R17, RZ ;  /* 0x0000001112137224 */ /* 0x000fe400078e02ff */
[----:B------:R-:W-:Y:S01]  /*0630*/  IMAD.MOV.U32 R10, RZ, RZ, RZ ;  /* 0x000000ffff0a7224 */ /* 0x000fe200078e00ff */
[----:B------:R-:W-:Y:S02]  /*0640*/  IABS R18, R15 ;  /* 0x0000000f00127213 */ /* 0x000fe40000000000 */
[----:B------:R-:W-:Y:S01]  /*0650*/  IABS R21, R16 ;  /* 0x0000001000157213 */ /* 0x000fe20000000000 */
[----:B------:R-:W-:Y:S01]  /*0660*/  IMAD.HI.U32 R10, R11, R19, R10 ;  /* 0x000000130b0a7227 */ /* 0x000fe200078e000a */
[----:B-----5:R-:W-:Y:S02]  /*0670*/  IABS R11, R4 ;  /* 0x00000004000b7213 */ /* 0x020fe40000000000 */
[----:B------:R-:W-:-:S02]  /*0680*/  IADD3 R18, PT, PT, RZ, -R18, RZ ;  /* 0x80000012ff127210 */ /* 0x000fc40007ffe0ff */
[----:B------:R-:W0:Y:S01]  /*0690*/  I2F.RP R19, R11 ;  /* 0x0000000b00137306 */ /* 0x000e220000209400 */
[----:B------:R-:W-:-:S04]  /*06a0*/  IMAD.HI.U32 R10, R10, R21, RZ ;  /* 0x000000150a0a7227 */ /* 0x000fc800078e00ff */
[----:B------:R-:W-:-:S05]  /*06b0*/  IMAD R18, R10, R18, R21 ;  /* 0x000000120a127224 */ /* 0x000fca00078e0215 */
[----:B------:R-:W-:Y:S01]  /*06c0*/  ISETP.GT.U32.AND P2, PT, R17, R18, PT ;  /* 0x000000121100720c */ /* 0x000fe20003f44070 */
[----:B0-----:R-:W0:-:S12]  /*06d0*/  MUFU.RCP R19, R19 ;  /* 0x0000001300137308 */ /* 0x001e180000001000 */
[----:B------:R-:W-:-:S05]  /*06e0*/  @!P2 IMAD.IADD R18, R18, 0x1, -R17 ;  /* 0x000000011212a824 */ /* 0x000fca00078e0a11 */
[----:B------:R-:W-:Y:S02]  /*06f0*/  ISETP.GE.U32.AND P0, PT, R18, R17, PT ;  /* 0x000000111200720c */ /* 0x000fe40003f06070 */
[----:B------:R-:W-:Y:S02]  /*0700*/  LOP3.LUT R17, R16, R15, RZ, 0x3c, !PT ;  /* 0x0000000f10117212 */ /* 0x000fe400078e3cff */
[----:B------:R-:W-:Y:S02]  /*0710*/  @!P2 IADD3 R10, PT, PT, R10, 0x1, RZ ;  /* 0x000000010a0aa810 */ /* 0x000fe40007ffe0ff */
[----:B------:R-:W-:Y:S01]  /*0720*/  ISETP.GE.AND P1, PT, R17, RZ, PT ;  /* 0x000000ff1100720c */ /* 0x000fe20003f26270 */
[----:B0-----:R-:W-:Y:S01]  /*0730*/  VIADD R17, R19, 0xffffffe ;  /* 0x0ffffffe13117836 */ /* 0x001fe20000000000 */
[----:B------:R-:W-:-:S05]  /*0740*/  ISETP.NE.AND P2, PT, R15, RZ, PT ;  /* 0x000000ff0f00720c */ /* 0x000fca0003f45270 */
[----:B------:R-:W0:Y:S01]  /*0750*/  F2I.FTZ.U32.TRUNC.NTZ R17, R17 ;  /* 0x0000001100117305 */ /* 0x000e22000021f000 */
[----:B------:R-:W-:-:S05]  /*0760*/  @P0 VIADD R10, R10, 0x1 ;  /* 0x000000010a0a0836 */ /* 0x000fca0000000000 */
[----:B------:R-:W-:Y:S02]  /*0770*/  @!P1 IMAD.MOV R10, RZ, RZ, -R10 ;  /* 0x000000ffff0a9224 */ /* 0x000fe400078e0a0a */
[----:B------:R-:W-:-:S05]  /*0780*/  @!P2 LOP3.LUT R10, RZ, R15, RZ, 0x33, !PT ;  /* 0x0000000fff0aa212 */ /* 0x000fca00078e33ff */
[----:B------:R-:W-:Y:S01]  /*0790*/  IMAD.MOV R19, RZ, RZ, -R10 ;  /* 0x000000ffff137224 */ /* 0x000fe200078e0a0a */
[----:B0-----:R-:W-:-:S03]  /*07a0*/  IADD3 R18, PT, PT, RZ, -R17, RZ ;  /* 0x80000011ff127210 */ /* 0x001fc60007ffe0ff */
[----:B------:R-:W-:Y:S01]  /*07b0*/  IMAD R19, R15, R19, R16 ;  /* 0x000000130f137224 */ /* 0x000fe200078e0210 */
[----:B------:R-:W-:Y:S01]  /*07c0*/  IABS R20, R4 ;  /* 0x0000000400147213 */ /* 0x000fe20000000000 */
[----:B------:R-:W-:Y:S02]  /*07d0*/  IMAD.MOV.U32 R16, RZ, RZ, RZ ;  /* 0x000000ffff107224 */ /* 0x000fe400078e00ff */
[----:B------:R-:W-:Y:S01]  /*07e0*/  IMAD R15, R18, R11, RZ ;  /* 0x0000000b120f7224 */ /* 0x000fe200078e02ff */
[----:B------:R-:W-:Y:S02]  /*07f0*/  IABS R18, R19 ;  /* 0x0000001300127213 */ /* 0x000fe40000000000 */
[----:B------:R-:W-:Y:S01]  /*0800*/  IADD3 R20, PT, PT, RZ, -R20, RZ ;  /* 0x80000014ff147210 */ /* 0x000fe20007ffe0ff */
[----:B------:R-:W-:Y:S01]  /*0810*/  IMAD.HI.U32 R16, R17, R15, R16 ;  /* 0x0000000f11107227 */ /* 0x000fe200078e0010 */
[----:B------:R-:W-:-:S03]  /*0820*/  IABS R15, R5 ;  /* 0x00000005000f7213 */ /* 0x000fc60000000000 */
        /* <DEDUP_REMOVED lines=12> */
[----:B0-----:R-:W-:Y:S01]  /*08f0*/  VIADD R17, R20, 0xffffffe ;  /* 0x0ffffffe14117836 */ /* 0x001fe20000000000 */
[----:B------:R-:W-:-:S05]  /*0900*/  ISETP.GE.AND P1, PT, R11, RZ, PT ;  /* 0x000000ff0b00720c */ /* 0x000fca0003f26270 */
[----:B------:R-:W0:Y:S02]  /*0910*/  F2I.FTZ.U32.TRUNC.NTZ R17, R17 ;  /* 0x0000001100117305 */ /* 0x000e24000021f000 */
        /* <DEDUP_REMOVED lines=12> */
[----:B------:R-:W-:Y:S02]  /*09e0*/  IABS R19, R6 ;  /* 0x0000000600137213 */ /* 0x000fe40000000000 */
[----:B------:R-:W-:Y:S01]  /*09f0*/  IADD3 R21, PT, PT, RZ, -R18, RZ ;  /* 0x80000012ff157210 */ /* 0x000fe20007ffe0ff */
[----:B------:R-:W-:-:S02]  /*0a00*/  IMAD.MOV.U32 R17, RZ, RZ, R4 ;  /* 0x000000ffff117224 */ /* 0x000fc400078e0004 */
[----:B------:R-:W-:Y:S02]  /*0a10*/  IMAD.MOV.U32 R18, RZ, RZ, R19 ;  /* 0x000000ffff127224 */ /* 0x000fe400078e0013 */
[----:B------:R-:W-:Y:S02]  /*0a20*/  IMAD.HI.U32 R4, R16, R17, RZ ;  /* 0x0000001110047227 */ /* 0x000fe400078e00ff */
[----:B------:R-:W0:Y:S02]  /*0a30*/  I2F.RP R19, R18 ;  /* 0x0000001200137306 */ /* 0x000e240000209400 */
[----:B------:R-:W-:-:S05]  /*0a40*/  IMAD R16, R4, R21, R17 ;  /* 0x0000001504107224 */ /* 0x000fca00078e0211 */
[----:B------:R-:W-:Y:S01]  /*0a50*/  ISETP.GT.U32.AND P2, PT, R15, R16, PT ;  /* 0x000000100f00720c */ /* 0x000fe20003f44070 */
[----:B0-----:R-:W0:-:S12]  /*0a60*/  MUFU.RCP R19, R19 ;  /* 0x0000001300137308 */ /* 0x001e180000001000 */
[----:B------:R-:W-:-:S04]  /*0a70*/  @!P2 IADD3 R16, PT, PT, R16, -R15, RZ ;  /* 0x8000000f1010a210 */ /* 0x000fc80007ffe0ff */
[----:B------:R-:W-:Y:S02]  /*0a80*/  ISETP.GE.U32.AND P0, PT, R16, R15, PT ;  /* 0x0000000f1000720c */ /* 0x000fe40003f06070 */
[----:B------:R-:W-:Y:S01]  /*0a90*/  LOP3.LUT R15, R20, R5, RZ, 0x3c, !PT ;  /* 0x00000005140f7212 */ /* 0x000fe200078e3cff */
[----:B------:R-:W-:Y:S01]  /*0aa0*/  @!P2 VIADD R4, R4, 0x1 ;  /* 0x000000010404a836 */ /* 0x000fe20000000000 */
[----:B------:R-:W-:Y:S02]  /*0ab0*/  ISETP.NE.AND P2, PT, R5, RZ, PT ;  /* 0x000000ff0500720c */ /* 0x000fe40003f45270 */
[----:B------:R-:W-:Y:S01]  /*0ac0*/  ISETP.GE.AND P1, PT, R15, RZ, PT ;  /* 0x000000ff0f00720c */ /* 0x000fe20003f26270 */
[----:B0-----:R-:W-:-:S04]  /*0ad0*/  VIADD R16, R19, 0xffffffe ;  /* 0x0ffffffe13107836 */ /* 0x001fc80000000000 */
[----:B------:R-:W0:Y:S02]  /*0ae0*/  F2I.FTZ.U32.TRUNC.NTZ R17, R16 ;  /* 0x0000001000117305 */ /* 0x000e24000021f000 */
[----:B------:R-:W-:-:S06]  /*0af0*/  @P0 IADD3 R4, PT, PT, R4, 0x1, RZ ;  /* 0x0000000104040810 */ /* 0x000fcc0007ffe0ff */
[----:B------:R-:W-:Y:S01]  /*0b00*/  @!P1 IMAD.MOV R4, RZ, RZ, -R4 ;  /* 0x000000ffff049224 */ /* 0x000fe200078e0a04 */
[----:B------:R-:W-:-:S04]  /*0b10*/  @!P2 LOP3.LUT R4, RZ, R5, RZ, 0x33, !PT ;  /* 0x00000005ff04a212 */ /* 0x000fc800078e33ff */
[----:B------:R-:W-:Y:S01]  /*0b20*/  IADD3 R19, PT, PT, -R4, RZ, RZ ;  /* 0x000000ff04137210 */ /* 0x000fe20007ffe1ff */
[----:B0-----:R-:W-:-:S04]  /*0b30*/  IMAD.MOV R15, RZ, RZ, -R17 ;  /* 0x000000ffff0f7224 */ /* 0x001fc800078e0a11 */
[----:B------:R-:W-:Y:S02]  /*0b40*/  IMAD R19, R5, R19, R20 ;  /* 0x0000001305137224 */ /* 0x000fe400078e0214 */
[----:B------:R-:W-:Y:S02]  /*0b50*/  IMAD R5, R15, R18, RZ ;  /* 0x000000120f057224 */ /* 0x000fe400078e02ff */
[----:B------:R-:W-:Y:S01]  /*0b60*/  IMAD.MOV.U32 R16, RZ, RZ, RZ ;  /* 0x000000ffff107224 */ /* 0x000fe200078e00ff */
[----:B------:R-:W-:-:S03]  /*0b70*/  IABS R15, R19 ;  /* 0x00000013000f7213 */ /* 0x000fc60000000000 */
[----:B------:R-:W-:Y:S01]  /*0b80*/  IMAD.HI.U32 R16, R17, R5, R16 ;  /* 0x0000000511107227 */ /* 0x000fe200078e0010 */
[----:B--2---:R-:W-:Y:S02]  /*0b90*/  IABS R5, R7 ;  /* 0x0000000700057213 */ /* 0x004fe40000000000 */
[----:B------:R-:W-:Y:S02]  /*0ba0*/  IABS R20, R6 ;  /* 0x0000000600147213 */ /* 0x000fe40000000000 */
[----:B------:R-:W-:Y:S01]  /*0bb0*/  MOV R17, R15 ;  /* 0x0000000f00117202 */ /* 0x000fe20000000f00 */
[----:B------:R-:W-:Y:S02]  /*0bc0*/  IMAD.MOV.U32 R15, RZ, RZ, R5 ;  /* 0x000000ffff0f7224 */ /* 0x000fe400078e0005 */
[----:B------:R-:W-:Y:S02]  /*0bd0*/  IMAD.MOV R22, RZ, RZ, -R20 ;  /* 0x000000ffff167224 */ /* 0x000fe400078e0a14 */
[----:B------:R-:W-:Y:S01]  /*0be0*/  IMAD.HI.U32 R5, R16, R17, RZ ;  /* 0x0000001110057227 */ /* 0x000fe200078e00ff */
[----:B------:R-:W0:Y:S03]  /*0bf0*/  I2F.RP R20, R15 ;  /* 0x0000000f00147306 */ /* 0x000e260000209400 */
[----:B------:R-:W-:-:S05]  /*0c00*/  IMAD R17, R5, R22, R17 ;  /* 0x0000001605117224 */ /* 0x000fca00078e0211 */
[----:B------:R-:W-:Y:S01]  /*0c10*/  ISETP.GT.U32.AND P2, PT, R18, R17, PT ;  /* 0x000000111200720c */ /* 0x000fe20003f44070 */
[----:B0-----:R-:W0:-:S12]  /*0c20*/  MUFU.RCP R20, R20 ;  /* 0x0000001400147308 */ /* 0x001e180000001000 */
[----:B------:R-:W-:Y:S01]  /*0c30*/  @!P2 IMAD.IADD R17, R17, 0x1, -R18 ;  /* 0x000000011111a824 */ /* 0x000fe200078e0a12 */
[----:B------:R-:W-:-:S04]  /*0c40*/  LOP3.LUT R16, R19, R6, RZ, 0x3c, !PT ;  /* 0x0000000613107212 */ /* 0x000fc800078e3cff */
[----:B------:R-:W-:Y:S01]  /*0c50*/  ISETP.GE.U32.AND P0, PT, R17, R18, PT ;  /* 0x000000121100720c */ /* 0x000fe20003f06070 */
[----:B------:R-:W-:Y:S01]  /*0c60*/  @!P2 VIADD R5, R5, 0x1 ;  /* 0x000000010505a836 */ /* 0x000fe20000000000 */
[----:B------:R-:W-:Y:S02]  /*0c70*/  ISETP.GE.AND P1, PT, R16, RZ, PT ;  /* 0x000000ff1000720c */ /* 0x000fe40003f26270 */
[----:B------:R-:W-:Y:S02]  /*0c80*/  ISETP.NE.AND P2, PT, R6, RZ, PT ;  /* 0x000000ff0600720c */ /* 0x000fe40003f45270 */
[----:B0-----:R-:W-:-:S04]  /*0c90*/  IADD3 R16, PT, PT, R20, 0xffffffe, RZ ;  /* 0x0ffffffe14107810 */ /* 0x001fc80007ffe0ff */
[----:B------:R0:W1:Y:S03]  /*0ca0*/  F2I.FTZ.U32.TRUNC.NTZ R17, R16 ;  /* 0x0000001000117305 */ /* 0x000066000021f000 */
[----:B------:R-:W-:-:S05]  /*0cb0*/  @P0 VIADD R5, R5, 0x1 ;  /* 0x0000000105050836 */ /* 0x000fca0000000000 */
[----:B------:R-:W-:Y:S02]  /*0cc0*/  @!P1 IADD3 R5, PT, PT, -R5, RZ, RZ ;  /* 0x000000ff05059210 */ /* 0x000fe40007ffe1ff */
[----:B------:R-:W-:Y:S01]  /*0cd0*/  @!P2 LOP3.LUT R5, RZ, R6, RZ, 0x33, !PT ;  /* 0x00000006ff05a212 */ /* 0x000fe200078e33ff */
[----:B0-----:R-:W-:-:S04]  /*0ce0*/  HFMA2 R16, -RZ, RZ, 0, 0 ;  /* 0x00000000ff107431 */ /* 0x001fc800000001ff */
[----:B------:R-:W-:Y:S02]  /*0cf0*/  IMAD.MOV R20, RZ, RZ, -R5 ;  /* 0x000000ffff147224 */ /* 0x000fe400078e0a05 */
[----:B-1----:R-:W-:Y:S02]  /*0d00*/  IMAD.MOV R18, RZ, RZ, -R17 ;  /* 0x000000ffff127224 */ /* 0x002fe400078e0a11 */
[----:B------:R-:W-:Y:S02]  /*0d10*/  IMAD R20, R6, R20, R19 ;  /* 0x0000001406147224 */ /* 0x000fe400078e0213 */
[----:B------:R-:W-:Y:S01]  /*0d20*/  IMAD R19, R18, R15, RZ ;  /* 0x0000000f12137224 */ /* 0x000fe200078e02ff */
[----:B------:R-:W-:Y:S02]  /*0d30*/  IABS R18, R7 ;  /* 0x0000000700127213 */ /* 0x000fe40000000000 */
[----:B------:R-:W-:Y:S01]  /*0d40*/  IABS R6, R20 ;  /* 0x0000001400067213 */ /* 0x000fe20000000000 */
[----:B------:R-:W-:Y:S01]  /*0d50*/  IMAD.HI.U32 R16, R17, R19, R16 ;  /* 0x0000001311107227 */ /* 0x000fe200078e0010 */
[----:B---3--:R-:W-:-:S03]  /*0d60*/  IABS R19, R14 ;  /* 0x0000000e00137213 */ /* 0x008fc60000000000 */
[----:B------:R-:W-:Y:S02]  /*0d70*/  IMAD.MOV.U32 R17, RZ, RZ, R6 ;  /* 0x000000ffff117224 */ /* 0x000fe400078e0006 */
[----:B------:R-:W-:Y:S01]  /*0d80*/  IMAD.MOV R21, RZ, RZ, -R18 ;  /* 0x000000ffff157224 */ /* 0x000fe200078e0a12 */
[----:B------:R-:W-:Y:S01]  /*0d90*/  MOV R18, R19 ;  /* 0x0000001300127202 */ /* 0x000fe20000000f00 */
[----:B------:R-:W-:-:S03]  /*0da0*/  IMAD.HI.U32 R6, R16, R17, RZ ;  /* 0x0000001110067227 */ /* 0x000fc600078e00ff */
[----:B------:R-:W0:Y:S01]  /*0db0*/  I2F.RP R19, R18 ;  /* 0x0000001200137306 */ /* 0x000e220000209400 */
[----:B------:R-:W-:-:S05]  /*0dc0*/  IMAD R16, R6, R21, R17 ;  /* 0x0000001506107224 */ /* 0x000fca00078e0211 */
[----:B------:R-:W-:Y:S02]  /*0dd0*/  ISETP.GT.U32.AND P2, PT, R15, R16, PT ;  /* 0x000000100f00720c */ /* 0x000fe40003f44070 */
[----:B0-----:R-:W0:Y:S11]  /*0de0*/  MUFU.RCP R19, R19 ;  /* 0x0000001300137308 */ /* 0x001e360000001000 */
[----:B------:R-:W-:-:S05]  /*0df0*/  @!P2 IMAD.IADD R16, R16, 0x1, -R15 ;  /* 0x000000011010a824 */ /* 0x000fca00078e0a0f */
[----:B------:R-:W-:Y:S02]  /*0e00*/  ISETP.GE.U32.AND P0, PT, R16, R15, PT ;  /* 0x0000000f1000720c */ /* 0x000fe40003f06070 */
[----:B------:R-:W-:Y:S02]  /*0e10*/  LOP3.LUT R15, R20, R7, RZ, 0x3c, !PT ;  /* 0x00000007140f7212 */ /* 0x000fe400078e3cff */
[----:B------:R-:W-:Y:S02]  /*0e20*/  @!P2 IADD3 R6, PT, PT, R6, 0x1, RZ ;  /* 0x000000010606a810 */ /* 0x000fe40007ffe0ff */
[----:B------:R-:W-:Y:S02]  /*0e30*/  ISETP.GE.AND P1, PT, R15, RZ, PT ;  /* 0x000000ff0f00720c */ /* 0x000fe40003f26270 */
[----:B------:R-:W-:Y:S01]  /*0e40*/  ISETP.NE.AND P2, PT, R7, RZ, PT ;  /* 0x000000ff0700720c */ /* 0x000fe20003f45270 */
[----:B0-----:R-:W-:-:S04]  /*0e50*/  VIADD R16, R19, 0xffffffe ;  /* 0x0ffffffe13107836 */ /* 0x001fc80000000000 */
[----:B------:R0:W1:Y:S01]  /*0e60*/  F2I.FTZ.U32.TRUNC.NTZ R17, R16 ;  /* 0x0000001000117305 */ /* 0x000062000021f000 */
[----:B------:R-:W-:-:S05]  /*0e70*/  @P0 VIADD R6, R6, 0x1 ;  /* 0x0000000106060836 */ /* 0x000fca0000000000 */
[----:B------:R-:W-:Y:S02]  /*0e80*/  @!P1 IMAD.MOV R6, RZ, RZ, -R6 ;  /* 0x000000ffff069224 */ /* 0x000fe400078e0a06 */
[----:B------:R-:W-:Y:S01]  /*0e90*/  @!P2 LOP3.LUT R6, RZ, R7, RZ, 0x33, !PT ;  /* 0x00000007ff06a212 */ /* 0x000fe200078e33ff */
[----:B0-----:R-:W-:-:S04]  /*0ea0*/  HFMA2 R16, -RZ, RZ, 0, 0 ;  /* 0x00000000ff107431 */ /* 0x001fc800000001ff */
[----:B------:R-:W-:Y:S01]  /*0eb0*/  IMAD.MOV R15, RZ, RZ, -R6 ;  /* 0x000000ffff0f7224 */ /* 0x000fe200078e0a06 */
[----:B-1----:R-:W-:-:S03]  /*0ec0*/  IADD3 R19, PT, PT, RZ, -R17, RZ ;  /* 0x80000011ff137210 */ /* 0x002fc60007ffe0ff */
[----:B------:R-:W-:Y:S02]  /*0ed0*/  IMAD R15, R7, R15, R20 ;  /* 0x0000000f070f7224 */ /* 0x000fe400078e0214 */
[----:B------:R-:W-:-:S03]  /*0ee0*/  IMAD R7, R19, R18, RZ ;  /* 0x0000001213077224 */ /* 0x000fc600078e02ff */
[----:B------:R-:W-:Y:S01]  /*0ef0*/  IABS R19, R15 ;  /* 0x0000000f00137213 */ /* 0x000fe20000000000 */
[----:B------:R-:W-:Y:S01]  /*0f00*/  IMAD.HI.U32 R16, R17, R7, R16 ;  /* 0x0000000711107227 */ /* 0x000fe200078e0010 */
[----:B------:R-:W-:-:S03]  /*0f10*/  IABS R20, R14 ;  /* 0x0000000e00147213 */ /* 0x000fc60000000000 */
[----:B------:R-:W-:Y:S02]  /*0f20*/  IMAD.MOV.U32 R17, RZ, RZ, R19 ;  /* 0x000000ffff117224 */ /* 0x000fe400078e0013 */
[----:B------:R-:W-:Y:S02]  /*0f30*/  IMAD.MOV R20, RZ, RZ, -R20 ;  /* 0x000000ffff147224 */ /* 0x000fe400078e0a14 */
[----:B------:R-:W-:-:S04]  /*0f40*/  IMAD.HI.U32 R7, R16, R17, RZ ;  /* 0x0000001110077227 */ /* 0x000fc800078e00ff */
[----:B------:R-:W-:-:S05]  /*0f50*/  IMAD R17, R7, R20, R17 ;  /* 0x0000001407117224 */ /* 0x000fca00078e0211 */
[----:B------:R-:W-:Y:S02]  /*0f60*/  ISETP.GT.U32.AND P2, PT, R18, R17, PT ;  /* 0x000000111200720c */ /* 0x000fe40003f44070 */
[----:B------:R-:W-:-:S11]  /*0f70*/  LOP3.LUT R16, R15, R14, RZ, 0x3c, !PT ;  /* 0x0000000e0f107212 */ /* 0x000fd600078e3cff */
[----:B------:R-:W-:Y:S01]  /*0f80*/  @!P2 IMAD.IADD R17, R17, 0x1, -R18 ;  /* 0x000000011111a824 */ /* 0x000fe200078e0a12 */
[----:B------:R-:W-:-:S04]  /*0f90*/  ISETP.GE.AND P1, PT, R16, RZ, PT ;  /* 0x000000ff1000720c */ /* 0x000fc80003f26270 */
[----:B------:R-:W-:Y:S02]  /*0fa0*/  ISETP.GE.U32.AND P0, PT, R17, R18, PT ;  /* 0x000000121100720c */ /* 0x000fe40003f06070 */
[----:B------:R-:W-:Y:S02]  /*0fb0*/  @!P2 IADD3 R7, PT, PT, R7, 0x1, RZ ;  /* 0x000000010707a810 */ /* 0x000fe40007ffe0ff */
[----:B------:R-:W-:Y:S01]  /*0fc0*/  ISETP.NE.AND P2, PT, R14, RZ, PT ;  /* 0x000000ff0e00720c */ /* 0x000fe20003f45270 */
[----:B------:R-:W-:-:S04]  /*0fd0*/  UIADD3 UR7, UPT, UPT, UR7, 0x8, URZ ;  /* 0x0000000807077890 */ /* 0x000fc8000fffe0ff */
[----:B------:R-:W-:-:S04]  /*0fe0*/  UISETP.NE.AND UP1, UPT, UR7, URZ, UPT ;  /* 0x000000ff0700728c */ /* 0x000fc8000bf25270 */
[----:B------:R-:W-:-:S04]  /*0ff0*/  @P0 VIADD R7, R7, 0x1 ;  /* 0x0000000107070836 */ /* 0x000fc80000000000 */
[----:B------:R-:W-:Y:S01]  /*1000*/  @!P1 IMAD.MOV R7, RZ, RZ, -R7 ;  /* 0x000000ffff079224 */ /* 0x000fe200078e0a07 */
[----:B------:R-:W-:Y:S02]  /*1010*/  @!P2 LOP3.LUT R7, RZ, R14, RZ, 0x33, !PT ;  /* 0x0000000eff07a212 */ /* 0x000fe400078e33ff */
[----:B------:R-:W-:Y:S02]  /*1020*/  IADD3 R2, P0, PT, R2, 0x20, RZ ;  /* 0x0000002002027810 */ /* 0x000fe40007f1e0ff */
[----:B------:R-:W-:Y:S01]  /*1030*/  IADD3 R16, PT, PT, -R7, RZ, RZ ;  /* 0x000000ff07107210 */ /* 0x000fe20007ffe1ff */
[----:B------:R-:W-:Y:S02]  /*1040*/  STL.128 [R13+-0x10], R8 ;  /* 0xfffff0080d007387 */ /* 0x000fe40000100c00 */
[----:B------:R-:W-:Y:S02]  /*1050*/  IMAD.X R3, RZ, RZ, R3, P0 ;  /* 0x000000ffff037224 */ /* 0x000fe400000e0603 */
[----:B------:R0:W-:Y:S01]  /*1060*/  STL.128 [R13], R4 ;  /* 0x000000040d007387 */ /* 0x0001e20000100c00 */
[----:B------:R-:W-:-:S02]  /*1070*/  IMAD R14, R14, R16, R15 ;  /* 0x000000100e0e7224 */ /* 0x000fc400078e020f */
[----:B0-----:R-:W-:Y:S01]  /*1080*/  VIADD R13, R13, 0x20 ;  /* 0x000000200d0d7836 */ /* 0x001fe20000000000 */
[----:B------:R-:W-:Y:S06]  /*1090*/  BRA.U UP1, `(.L_x_3) ;  /* 0xfffffff1014c7547 */ /* 0x000fec000b83ffff */
.L_x_2:
[----:B------:R-:W-:Y:S05]  /*10a0*/  BRA.U !UP0, `(.L_x_4) ;  /* 0x0000000d088c7547 */ /* 0x000fea000b800000 */
[----:B------:R-:W0:Y:S01]  /*10b0*/  LDCU UR4, c[0x0][0x3b4] ;  /* 0x00007680ff0477ac */ /* 0x000e220008000800 */
[----:B------:R-:W-:Y:S02]  /*10c0*/  UISETP.GE.U32.AND UP1, UPT, UR8, 0x4, UPT ;  /* 0x000000040800788c */ /* 0x000fe4000bf26070 */
[----:B0-----:R-:W-:-:S04]  /*10d0*/  ULOP3.LUT UR5, UR4, 0x3, URZ, 0xc0, !UPT ;  /* 0x0000000304057892 */ /* 0x001fc8000f8ec0ff */
[----:B------:R-:W-:-:S03]  /*10e0*/  UISETP.NE.AND UP2, UPT, UR5, URZ, UPT ;  /* 0x000000ff0500728c */ /* 0x000fc6000bf45270 */
[----:B------:R-:W-:Y:S08]  /*10f0*/  BRA.U !UP1, `(.L_x_5) ;  /* 0x0000000509f07547 */ /* 0x000ff0000b800000 */
[----:B------:R-:W0:Y:S02]  /*1100*/  LDC.64 R2, c[0x0][0x398] ;  /* 0x0000e600ff027b82 */ /* 0x000e240000000a00 */
[----:B0-----:R-:W-:-:S05]  /*1110*/  IMAD.WIDE.U32 R10, R12, 0x4, R2 ;  /* 0x000000040c0a7825 */ /* 0x001fca00078e0002 */
[----:B------:R-:W2:Y:S04]  /*1120*/  LDG.E R7, desc[UR10][R10.64] ;  /* 0x0000000a0a077981 */ /* 0x000ea8000c1e1900 */
[----:B------:R-:W3:Y:S04]  /*1130*/  LDG.E R4, desc[UR10][R10.64+0x4] ;  /* 0x0000040a0a047981 */ /* 0x000ee8000c1e1900 */
[----:B------:R-:W4:Y:S04]  /*1140*/  LDG.E R2, desc[UR10][R10.64+0x8] ;  /* 0x0000080a0a027981 */ /* 0x000f28000c1e1900 */
[----:B------:R0:W5:Y:S01]  /*1150*/  LDG.E R3, desc[UR10][R10.64+0xc] ;  /* 0x00000c0a0a037981 */ /* 0x000162000c1e1900 */
[----:B------:R-:W-:-:S02]  /*1160*/  IABS R16, R14 ;  /* 0x0000000e00107213 */ /* 0x000fc40000000000 */
[----:B--2---:R-:W-:-:S04]  /*1170*/  IABS R13, R7 ;  /* 0x00000007000d7213 */ /* 0x004fc80000000000 */
[----:B------:R-:W1:Y:S08]  /*1180*/  I2F.RP R5, R13 ;  /* 0x0000000d00057306 */ /* 0x000e700000209400 */
[----:B-1----:R-:W1:Y:S02]  /*1190*/  MUFU.RCP R5, R5 ;  /* 0x0000000500057308 */ /* 0x002e640000001000 */
[----:B-1----:R-:W-:-:S02]  /*11a0*/  IADD3 R8, PT, PT, R5, 0xffffffe, RZ ;  /* 0x0ffffffe05087810 */ /* 0x002fc40007ffe0ff */
[----:B---3--:R-:W-:-:S04]  /*11b0*/  IABS R5, R4 ;  /* 0x0000000400057213 */ /* 0x008fc80000000000 */
[----:B------:R1:W2:Y:S02]  /*11c0*/  F2I.FTZ.U32.TRUNC.NTZ R9, R8 ;  /* 0x0000000800097305 */ /* 0x0002a4000021f000 */
[----:B-1----:R-:W-:Y:S02]  /*11d0*/  IMAD.MOV.U32 R8, RZ, RZ, RZ ;  /* 0x000000ffff087224 */ /* 0x002fe400078e00ff */
[----:B--2---:R-:W-:-:S04]  /*11e0*/  IMAD.MOV R6, RZ, RZ, -R9 ;  /* 0x000000ffff067224 */ /* 0x004fc800078e0a09 */
[----:B------:R-:W-:Y:S01]  /*11f0*/  IMAD R15, R6, R13, RZ ;  /* 0x0000000d060f7224 */ /* 0x000fe200078e02ff */
[----:B------:R-:W-:-:S03]  /*1200*/  IABS R6, R7 ;  /* 0x0000000700067213 */ /* 0x000fc60000000000 */
[----:B------:R-:W-:Y:S01]  /*1210*/  IMAD.HI.U32 R9, R9, R15, R8 ;  /* 0x0000000f09097227 */ /* 0x000fe200078e0008 */
[----:B------:R-:W-:-:S03]  /*1220*/  IADD3 R8, PT, PT, RZ, -R6, RZ ;  /* 0x80000006ff087210 */ /* 0x000fc60007ffe0ff */
[----:B------:R-:W-:Y:S02]  /*1230*/  IMAD.MOV.U32 R6, RZ, RZ, R5 ;  /* 0x000000ffff067224 */ /* 0x000fe400078e0005 */
[----:B------:R-:W-:Y:S02]  /*1240*/  IMAD.HI.U32 R5, R9, R16, RZ ;  /* 0x0000001009057227 */ /* 0x000fe400078e00ff */
[----:B0-----:R-:W0:Y:S02]  /*1250*/  I2F.RP R10, R6 ;  /* 0x00000006000a7306 */ /* 0x001e240000209400 */
[----:B------:R-:W-:-:S05]  /*1260*/  IMAD R8, R5, R8, R16 ;  /* 0x0000000805087224 */ /* 0x000fca00078e0210 */
[----:B------:R-:W-:Y:S01]  /*1270*/  ISETP.GT.U32.AND P2, PT, R13, R8, PT ;  /* 0x000000080d00720c */ /* 0x000fe20003f44070 */
[----:B0-----:R-:W0:-:S12]  /*1280*/  MUFU.RCP R10, R10 ;  /* 0x0000000a000a7308 */ /* 0x001e180000001000 */
[----:B------:R-:W-:Y:S02]  /*1290*/  @!P2 IMAD.IADD R8, R8, 0x1, -R13 ;  /* 0x000000010808a824 */ /* 0x000fe400078e0a0d */
[----:B------:R-:W-:Y:S01]  /*12a0*/  @!P2 VIADD R5, R5, 0x1 ;  /* 0x000000010505a836 */ /* 0x000fe20000000000 */
[----:B------:R-:W-:Y:S02]  /*12b0*/  ISETP.NE.AND P2, PT, R7, RZ, PT ;  /* 0x000000ff0700720c */ /* 0x000fe40003f45270 */
[----:B------:R-:W-:Y:S02]  /*12c0*/  ISETP.GE.U32.AND P0, PT, R8, R13, PT ;  /* 0x0000000d0800720c */ /* 0x000fe40003f06070 */
[----:B------:R-:W-:-:S04]  /*12d0*/  LOP3.LUT R8, R14, R7, RZ, 0x3c, !PT ;  /* 0x000000070e087212 */ /* 0x000fc800078e3cff */
[----:B------:R-:W-:Y:S02]  /*12e0*/  ISETP.GE.AND P1, PT, R8, RZ, PT ;  /* 0x000000ff0800720c */ /* 0x000fe40003f26270 */
[----:B0-----:R-:W-:-:S04]  /*12f0*/  IADD3 R8, PT, PT, R10, 0xffffffe, RZ ;  /* 0x0ffffffe0a087810 */ /* 0x001fc80007ffe0ff */
[----:B------:R0:W1:Y:S01]  /*1300*/  F2I.FTZ.U32.TRUNC.NTZ R9, R8 ;  /* 0x0000000800097305 */ /* 0x000062000021f000 */
[----:B------:R-:W-:-:S06]  /*1310*/  @P0 VIADD R5, R5, 0x1 ;  /* 0x0000000105050836 */ /* 0x000fcc0000000000 */
[----:B------:R-:W-:Y:S02]  /*1320*/  @!P1 IADD3 R5, PT, PT, -R5, RZ, RZ ;  /* 0x000000ff05059210 */ /* 0x000fe40007ffe1ff */
[----:B------:R-:W-:Y:S02]  /*1330*/  @!P2 LOP3.LUT R5, RZ, R7, RZ, 0x33, !PT ;  /* 0x00000007ff05a212 */ /* 0x000fe400078e33ff */
[----:B0-----:R-:W-:-:S03]  /*1340*/  MOV R8, RZ ;  /* 0x000000ff00087202 */ /* 0x001fc60000000f00 */
[----:B------:R-:W-:Y:S02]  /*1350*/  IMAD.MOV R11, RZ, RZ, -R5 ;  /* 0x000000ffff0b7224 */ /* 0x000fe400078e0a05 */
[--C-:B-1----:R-:W-:Y:S02]  /*1360*/  IMAD.MOV R13, RZ, RZ, -R9.reuse ;  /* 0x000000ffff0d7224 */ /* 0x102fe400078e0a09 */
[----:B------:R-:W-:Y:S02]  /*1370*/  IMAD R11, R7, R11, R14 ;  /* 0x0000000b070b7224 */ /* 0x000fe400078e020e */
[----:B------:R-:W-:Y:S01]  /*1380*/  IMAD R7, R13, R6, RZ ;  /* 0x000000060d077224 */ /* 0x000fe200078e02ff */
[----:B------:R-:W-:Y:S02]  /*1390*/  IABS R13, R4 ;  /* 0x00000004000d7213 */ /* 0x000fe40000000000 */
[----:B------:R-:W-:Y:S01]  /*13a0*/  IABS R10, R11 ;  /* 0x0000000b000a7213 */ /* 0x000fe20000000000 */
[----:B------:R-:W-:Y:S01]  /*13b0*/  IMAD.HI.U32 R8, R9, R7, R8 ;  /* 0x0000000709087227 */ /* 0x000fe200078e0008 */
[----:B----4-:R-:W-:-:S03]  /*13c0*/  IABS R7, R2 ;  /* 0x0000000200077213 */ /* 0x010fc60000000000 */
[----:B------:R-:W-:Y:S02]  /*13d0*/  IMAD.MOV.U32 R9, RZ, RZ, R10 ;  /* 0x000000ffff097224 */ /* 0x000fe400078e000a */
[----:B------:R-:W-:Y:S01]  /*13e0*/  IMAD.MOV R13, RZ, RZ, -R13 ;  /* 0x000000ffff0d7224 */ /* 0x000fe200078e0a0d */
[----:B------:R-:W0:Y:S01]  /*13f0*/  I2F.RP R10, R7 ;  /* 0x00000007000a7306 */ /* 0x000e220000209400 */
[----:B------:R-:W-:-:S04]  /*1400*/  IMAD.HI.U32 R8, R8, R9, RZ ;  /* 0x0000000908087227 */ /* 0x000fc800078e00ff */
[----:B------:R-:W-:-:S05]  /*1410*/  IMAD R9, R8, R13, R9 ;  /* 0x0000000d08097224 */ /* 0x000fca00078e0209 */
[----:B------:R-:W-:Y:S01]  /*1420*/  ISETP.GT.U32.AND P2, PT, R6, R9, PT ;  /* 0x000000090600720c */ /* 0x000fe20003f44070 */
[----:B0-----:R-:W0:-:S12]  /*1430*/  MUFU.RCP R10, R10 ;  /* 0x0000000a000a7308 */ /* 0x001e180000001000 */
[-C--:B------:R-:W-:Y:S01]  /*1440*/  @!P2 IADD3 R9, PT, PT, R9, -R6.reuse, RZ ;  /* 0x800000060909a210 */ /* 0x080fe20007ffe0ff */
[----:B------:R-:W-:Y:S01]  /*1450*/  @!P2 VIADD R8, R8, 0x1 ;  /* 0x000000010808a836 */ /* 0x000fe20000000000 */
[----:B------:R-:W-:Y:S02]  /*1460*/  ISETP.NE.AND P2, PT, R4, RZ, PT ;  /* 0x000000ff0400720c */ /* 0x000fe40003f45270 */
[----:B------:R-:W-:Y:S02]  /*1470*/  ISETP.GE.U32.AND P0, PT, R9, R6, PT ;  /* 0x000000060900720c */ /* 0x000fe40003f06070 */
[----:B------:R-:W-:Y:S01]  /*1480*/  LOP3.LUT R6, R11, R4, RZ, 0x3c, !PT ;  /* 0x000000040b067212 */ /* 0x000fe200078e3cff */
[----:B0-----:R-:W-:-:S03]  /*1490*/  VIADD R9, R10, 0xffffffe ;  /* 0x0ffffffe0a097836 */ /* 0x001fc60000000000 */
[----:B------:R-:W-:-:S03]  /*14a0*/  ISETP.GE.AND P1, PT, R6, RZ, PT ;  /* 0x000000ff0600720c */ /* 0x000fc60003f26270 */
[----:B------:R-:W0:Y:S04]  /*14b0*/  F2I.FTZ.U32.TRUNC.NTZ R9, R9 ;  /* 0x0000000900097305 */ /* 0x000e28000021f000 */
[----:B------:R-:W-:-:S05]  /*14c0*/  @P0 IADD3 R8, PT, PT, R8, 0x1, RZ ;  /* 0x0000000108080810 */ /* 0x000fca0007ffe0ff */
[----:B------:R-:W-:-:S05]  /*14d0*/  IMAD.MOV.U32 R6, RZ, RZ, R8 ;  /* 0x000000ffff067224 */ /* 0x000fca00078e0008 */
[----:B------:R-:W-:Y:S02]  /*14e0*/  @!P1 IADD3 R6, PT, PT, -R6, RZ, RZ ;  /* 0x000000ff06069210 */ /* 0x000fe40007ffe1ff */
[----:B------:R-:W-:Y:S01]  /*14f0*/  @!P2 LOP3.LUT R6, RZ, R4, RZ, 0x33, !PT ;  /* 0x00000004ff06a212 */ /* 0x000fe200078e33ff */
[----:B0-----:R-:W-:-:S03]  /*1500*/  IMAD.MOV R10, RZ, RZ, -R9 ;  /* 0x000000ffff0a7224 */ /* 0x001fc600078e0a09 */
[----:B------:R-:W-:Y:S01]  /*1510*/  IADD3 R8, PT, PT, -R6, RZ, RZ ;  /* 0x000000ff06087210 */ /* 0x000fe20007ffe1ff */
[----:B------:R-:W-:Y:S01]  /*1520*/  IMAD R13, R10, R7, RZ ;  /* 0x000000070a0d7224 */ /* 0x000fe200078e02ff */
[----:B------:R-:W-:-:S03]  /*1530*/  IABS R10, R2 ;  /* 0x00000002000a7213 */ /* 0x000fc60000000000 */
[----:B------:R-:W-:Y:S01]  /*1540*/  IMAD R11, R4, R8, R11 ;  /* 0x00000008040b7224 */ /* 0x000fe200078e020b */
[----:B------:R-:W-:Y:S01]  /*1550*/  IADD3 R10, PT, PT, RZ, -R10, RZ ;  /* 0x8000000aff0a7210 */ /* 0x000fe20007ffe0ff */
[----:B------:R-:W-:-:S03]  /*1560*/  IMAD.MOV.U32 R8, RZ, RZ, RZ ;  /* 0x000000ffff087224 */ /* 0x000fc600078e00ff */
[----:B------:R-:W-:Y:S01]  /*1570*/  IABS R4, R11 ;  /* 0x0000000b00047213 */ /* 0x000fe20000000000 */
[----:B------:R-:W-:Y:S01]  /*1580*/  IMAD.HI.U32 R8, R9, R13, R8 ;  /* 0x0000000d09087227 */ /* 0x000fe200078e0008 */
[----:B-----5:R-:W-:-:S03]  /*1590*/  IABS R13, R3 ;  /* 0x00000003000d7213 */ /* 0x020fc60000000000 */
[----:B------:R-:W-:Y:S01]  /*15a0*/  IMAD.MOV.U32 R9, RZ, RZ, R4 ;  /* 0x000000ffff097224 */ /* 0x000fe200078e0004 */
[----:B------:R-:W-:-:S03]  /*15b0*/  MOV R4, R13 ;  /* 0x0000000d00047202 */ /* 0x000fc60000000f00 */
[----:B------:R-:W-:Y:S01]  /*15c0*/  IMAD.HI.U32 R8, R8, R9, RZ ;  /* 0x0000000908087227 */ /* 0x000fe200078e00ff */
[----:B------:R-:W0:Y:S03]  /*15d0*/  I2F.RP R13, R4 ;  /* 0x00000004000d7306 */ /* 0x000e260000209400 */
        /* <DEDUP_REMOVED lines=9> */
[----:B0-----:R-:W-:-:S05]  /*1670*/  IADD3 R9, PT, PT, R13, 0xffffffe, RZ ;  /* 0x0ffffffe0d097810 */ /* 0x001fca0007ffe0ff */
[----:B------:R-:W-:Y:S01]  /*1680*/  @P0 IADD3 R8, PT, PT, R8, 0x1, RZ ;  /* 0x0000000108080810 */ /* 0x000fe20007ffe0ff */
[----:B------:R-:W0:Y:S04]  /*1690*/  F2I.FTZ.U32.TRUNC.NTZ R9, R9 ;  /* 0x0000000900097305 */ /* 0x000e28000021f000 */
[----:B------:R-:W-:-:S05]  /*16a0*/  IMAD.MOV.U32 R7, RZ, RZ, R8 ;  /* 0x000000ffff077224 */ /* 0x000fca00078e0008 */
[----:B------:R-:W-:Y:S02]  /*16b0*/  @!P1 IADD3 R7, PT, PT, -R7, RZ, RZ ;  /* 0x000000ff07079210 */ /* 0x000fe40007ffe1ff */
[----:B------:R-:W-:-:S04]  /*16c0*/  @!P2 LOP3.LUT R7, RZ, R2, RZ, 0x33, !PT ;  /* 0x00000002ff07a212 */ /* 0x000fc800078e33ff */
[----:B------:R-:W-:Y:S01]  /*16d0*/  IADD3 R8, PT, PT, -R7, RZ, RZ ;  /* 0x000000ff07087210 */ /* 0x000fe20007ffe1ff */
[----:B0-----:R-:W-:-:S04]  /*16e0*/  IMAD.MOV R13, RZ, RZ, -R9 ;  /* 0x000000ffff0d7224 */ /* 0x001fc800078e0a09 */
[----:B------:R-:W-:Y:S01]  /*16f0*/  IMAD R10, R2, R8, R11 ;  /* 0x00000008020a7224 */ /* 0x000fe200078e020b */
[----:B------:R-:W-:Y:S01]  /*1700*/  IABS R8, R3 ;  /* 0x0000000300087213 */ /* 0x000fe20000000000 */
[----:B------:R-:W-:-:S03]  /*1710*/  IMAD R11, R13, R4, RZ ;  /* 0x000000040d0b7224 */ /* 0x000fc600078e02ff */
[----:B------:R-:W-:Y:S01]  /*1720*/  IABS R2, R10 ;  /* 0x0000000a00027213 */ /* 0x000fe20000000000 */
[----:B------:R-:W-:Y:S02]  /*1730*/  IMAD.MOV R13, RZ, RZ, -R8 ;  /* 0x000000ffff0d7224 */ /* 0x000fe400078e0a08 */
[----:B------:R-:W-:-:S05]  /*1740*/  HFMA2 R8, -RZ, RZ, 0, 0 ;  /* 0x00000000ff087431 */ /* 0x000fca00000001ff */
[----:B------:R-:W-:-:S04]  /*1750*/  IMAD.HI.U32 R8, R9, R11, R8 ;  /* 0x0000000b09087227 */ /* 0x000fc800078e0008 */
[----:B------:R-:W-:Y:S01]  /*1760*/  IMAD.MOV.U32 R9, RZ, RZ, R2 ;  /* 0x000000ffff097224 */ /* 0x000fe200078e0002 */
[----:B------:R-:W-:-:S03]  /*1770*/  MOV R2, R13 ;  /* 0x0000000d00027202 */ /* 0x000fc60000000f00 */
[----:B------:R-:W-:-:S04]  /*1780*/  IMAD.HI.U32 R8, R8, R9, RZ ;  /* 0x0000000908087227 */ /* 0x000fc800078e00ff */
[----:B------:R-:W-:Y:S01]  /*1790*/  IMAD R9, R8, R2, R9 ;  /* 0x0000000208097224 */ /* 0x000fe200078e0209 */
[----:B------:R-:W-:-:S04]  /*17a0*/  LOP3.LUT R2, R10, R3, RZ, 0x3c, !PT ;  /* 0x000000030a027212 */ /* 0x000fc800078e3cff */
[----:B------:R-:W-:Y:S02]  /*17b0*/  ISETP.GT.U32.AND P2, PT, R4, R9, PT ;  /* 0x000000090400720c */ /* 0x000fe40003f44070 */
[----:B------:R-:W-:Y:S01]  /*17c0*/  ISETP.GE.AND P1, PT, R2, RZ, PT ;  /* 0x000000ff0200720c */ /* 0x000fe20003f26270 */
[C---:B------:R-:W-:Y:S02]  /*17d0*/  IMAD R2, R12.reuse, 0x4, R1 ;  /* 0x000000040c027824 */ /* 0x040fe400078e0201 */
[----:B------:R-:W-:-:S03]  /*17e0*/  VIADD R12, R12, 0x4 ;  /* 0x000000040c0c7836 */ /* 0x000fc60000000000 */
[----:B------:R0:W-:Y:S04]  /*17f0*/  STL [R2], R5 ;  /* 0x0000000502007387 */ /* 0x0001e80000100800 */
[----:B------:R0:W-:Y:S01]  /*1800*/  STL [R2+0x4], R6 ;  /* 0x0000040602007387 */ /* 0x0001e20000100800 */
[----:B------:R-:W-:Y:S01]  /*1810*/  @!P2 IMAD.IADD R9, R9, 0x1, -R4 ;  /* 0x000000010909a824 */ /* 0x000fe200078e0a04 */
[----:B------:R-:W-:Y:S02]  /*1820*/  @!P2 IADD3 R8, PT, PT, R8, 0x1, RZ ;  /* 0x000000010808a810 */ /* 0x000fe40007ffe0ff */
[----:B------:R-:W-:Y:S01]  /*1830*/  ISETP.NE.AND P2, PT, R3, RZ, PT ;  /* 0x000000ff0300720c */ /* 0x000fe20003f45270 */
[----:B------:R0:W-:Y:S01]  /*1840*/  STL [R2+0x8], R7 ;  /* 0x0000080702007387 */ /* 0x0001e20000100800 */
[----:B------:R-:W-:-:S13]  /*1850*/  ISETP.GE.U32.AND P0, PT, R9, R4, PT ;  /* 0x000000040900720c */ /* 0x000fda0003f06070 */
[----:B------:R-:W-:-:S05]  /*1860*/  @P0 VIADD R8, R8, 0x1 ;  /* 0x0000000108080836 */ /* 0x000fca0000000000 */
[----:B------:R-:W-:Y:S02]  /*1870*/  @!P1 IADD3 R8, PT, PT, -R8, RZ, RZ ;  /* 0x000000ff08089210 */ /* 0x000fe40007ffe1ff */
[----:B------:R-:W-:-:S04]  /*1880*/  @!P2 LOP3.LUT R8, RZ, R3, RZ, 0x33, !PT ;  /* 0x00000003ff08a212 */ /* 0x000fc800078e33ff */
[----:B------:R-:W-:Y:S01]  /*1890*/  IADD3 R14, PT, PT, -R8, RZ, RZ ;  /* 0x000000ff080e7210 */ /* 0x000fe20007ffe1ff */
[----:B------:R0:W-:Y:S04]  /*18a0*/  STL [R2+0xc], R8 ;  /* 0x00000c0802007387 */ /* 0x0001e80000100800 */
[----:B------:R-:W-:-:S07]  /*18b0*/  IMAD R14, R3, R14, R10 ;  /* 0x0000000e030e7224 */ /* 0x000fce00078e020a */
.L_x_5:
[----:B------:R-:W-:Y:S05]  /*18c0*/  BRA.U !UP2, `(.L_x_4) ;  /* 0x000000050a847547 */ /* 0x000fea000b800000 */
[----:B------:R-:W-:Y:S02]  /*18d0*/  UISETP.NE.AND UP1, UPT, UR5, 0x1, UPT ;  /* 0x000000010500788c */ /* 0x000fe4000bf25270 */
[----:B------:R-:W-:-:S04]  /*18e0*/  ULOP3.LUT UR4, UR4, 0x1, URZ, 0xc0, !UPT ;  /* 0x0000000104047892 */ /* 0x000fc8000f8ec0ff */
[----:B------:R-:W-:-:S03]  /*18f0*/  UISETP.NE.U32.AND UP2, UPT, UR4, 0x1, UPT ;  /* 0x000000010400788c */ /* 0x000fc6000bf45070 */
[----:B------:R-:W-:Y:S08]  /*1900*/  BRA.U !UP1, `(.L_x_6) ;  /* 0x0000000109fc7547 */ /* 0x000ff0000b800000 */
[----:B0-----:R-:W0:Y:S02]  /*1910*/  LDC.64 R2, c[0x0][0x398] ;  /* 0x0000e600ff027b82 */ /* 0x001e240000000a00 */
[----:B0-----:R-:W-:-:S05]  /*1920*/  IMAD.WIDE.U32 R4, R12, 0x4, R2 ;  /* 0x000000040c047825 */ /* 0x001fca00078e0002 */
[----:B------:R-:W2:Y:S04]  /*1930*/  LDG.E R3, desc[UR10][R4.64] ;  /* 0x0000000a04037981 */ /* 0x000ea8000c1e1900 */
[----:B------:R0:W3:Y:S01]  /*1940*/  LDG.E R2, desc[UR10][R4.64+0x4] ;  /* 0x0000040a04027981 */ /* 0x0000e2000c1e1900 */
[-C--:B--2---:R-:W-:Y:S02]  /*1950*/  IABS R9, R3.reuse ;  /* 0x0000000300097213 */ /* 0x084fe40000000000 */
[----:B0-----:R-:W-:Y:S02]  /*1960*/  IABS R4, R3 ;  /* 0x0000000300047213 */ /* 0x001fe40000000000 */
[----:B------:R-:W0:Y:S01]  /*1970*/  I2F.RP R8, R9 ;  /* 0x0000000900087306 */ /* 0x000e220000209400 */
[----:B---3--:R-:W-:-:S07]  /*1980*/  IABS R5, R2 ;  /* 0x0000000200057213 */ /* 0x008fce0000000000 */
[----:B0-----:R-:W0:Y:S02]  /*1990*/  MUFU.RCP R8, R8 ;  /* 0x0000000800087308 */ /* 0x001e240000001000 */
[----:B0-----:R-:W-:-:S06]  /*19a0*/  IADD3 R6, PT, PT, R8, 0xffffffe, RZ ;  /* 0x0ffffffe08067810 */ /* 0x001fcc0007ffe0ff */
[----:B------:R0:W1:Y:S02]  /*19b0*/  F2I.FTZ.U32.TRUNC.NTZ R7, R6 ;  /* 0x0000000600077305 */ /* 0x000064000021f000 */
[----:B0-----:R-:W-:Y:S02]  /*19c0*/  HFMA2 R6, -RZ, RZ, 0, 0 ;  /* 0x00000000ff067431 */ /* 0x001fe400000001ff */
[----:B-1----:R-:W-:-:S04]  /*19d0*/  IMAD.MOV R10, RZ, RZ, -R7 ;  /* 0x000000ffff0a7224 */ /* 0x002fc800078e0a07 */
[----:B------:R-:W-:Y:S01]  /*19e0*/  IMAD R11, R10, R9, RZ ;  /* 0x000000090a0b7224 */ /* 0x000fe200078e02ff */
[----:B------:R-:W-:-:S03]  /*19f0*/  IABS R10, R14 ;  /* 0x0000000e000a7213 */ /* 0x000fc60000000000 */
[----:B------:R-:W-:-:S04]  /*1a00*/  IMAD.HI.U32 R7, R7, R11, R6 ;  /* 0x0000000b07077227 */ /* 0x000fc800078e0006 */
[----:B------:R-:W-:Y:S01]  /*1a10*/  IMAD.MOV R6, RZ, RZ, -R4 ;  /* 0x000000ffff067224 */ /* 0x000fe200078e0a04 */
[----:B------:R-:W-:Y:S01]  /*1a20*/  MOV R4, R5 ;  /* 0x0000000500047202 */ /* 0x000fe20000000f00 */
[----:B------:R-:W-:-:S03]  /*1a30*/  IMAD.HI.U32 R5, R7, R10, RZ ;  /* 0x0000000a07057227 */ /* 0x000fc600078e00ff */
[----:B------:R-:W0:Y:S01]  /*1a40*/  I2F.RP R8, R4 ;  /* 0x0000000400087306 */ /* 0x000e220000209400 */
[----:B------:R-:W-:Y:S01]  /*1a50*/  IMAD R6, R5, R6, R10 ;  /* 0x0000000605067224 */ /* 0x000fe200078e020a */
[----:B------:R-:W-:-:S04]  /*1a60*/  IABS R10, R2 ;  /* 0x00000002000a7213 */ /* 0x000fc80000000000 */
[----:B------:R-:W-:Y:S02]  /*1a70*/  ISETP.GT.U32.AND P2, PT, R9, R6, PT ;  /* 0x000000060900720c */ /* 0x000fe40003f44070 */
[----:B------:R-:W-:Y:S01]  /*1a80*/  IADD3 R10, PT, PT, RZ, -R10, RZ ;  /* 0x8000000aff0a7210 */ /* 0x000fe20007ffe0ff */
[----:B0-----:R-:W0:Y:S10]  /*1a90*/  MUFU.RCP R8, R8 ;  /* 0x0000000800087308 */ /* 0x001e340000001000 */
[----:B------:R-:W-:-:S02]  /*1aa0*/  @!P2 IMAD.IADD R6, R6, 0x1, -R9 ;  /* 0x000000010606a824 */ /* 0x000fc400078e0a09 */
[----:B------:R-:W-:Y:S01]  /*1ab0*/  @!P2 VIADD R5, R5, 0x1 ;  /* 0x000000010505a836 */ /* 0x000fe20000000000 */
[----:B------:R-:W-:Y:S02]  /*1ac0*/  ISETP.NE.AND P2, PT, R3, RZ, PT ;  /* 0x000000ff0300720c */ /* 0x000fe40003f45270 */
[----:B------:R-:W-:Y:S02]  /*1ad0*/  ISETP.GE.U32.AND P0, PT, R6, R9, PT ;  /* 0x000000090600720c */ /* 0x000fe40003f06070 */
[----:B------:R-:W-:-:S04]  /*1ae0*/  LOP3.LUT R6, R14, R3, RZ, 0x3c, !PT ;  /* 0x000000030e067212 */ /* 0x000fc800078e3cff */
[----:B------:R-:W-:Y:S02]  /*1af0*/  ISETP.GE.AND P1, PT, R6, RZ, PT ;  /* 0x000000ff0600720c */ /* 0x000fe40003f26270 */
[----:B0-----:R-:W-:-:S04]  /*1b00*/  IADD3 R6, PT, PT, R8, 0xffffffe, RZ ;  /* 0x0ffffffe08067810 */ /* 0x001fc80007ffe0ff */
[----:B------:R0:W1:Y:S01]  /*1b10*/  F2I.FTZ.U32.TRUNC.NTZ R7, R6 ;  /* 0x0000000600077305 */ /* 0x000062000021f000 */
[----:B------:R-:W-:-:S06]  /*1b20*/  @P0 IADD3 R5, PT, PT, R5, 0x1, RZ ;  /* 0x0000000105050810 */ /* 0x000fcc0007ffe0ff */
[----:B------:R-:W-:Y:S01]  /*1b30*/  @!P1 IMAD.MOV R5, RZ, RZ, -R5 ;  /* 0x000000ffff059224 */ /* 0x000fe200078e0a05 */
[----:B------:R-:W-:Y:S01]  /*1b40*/  @!P2 LOP3.LUT R5, RZ, R3, RZ, 0x33, !PT ;  /* 0x00000003ff05a212 */ /* 0x000fe200078e33ff */
[----:B0-----:R-:W-:-:S04]  /*1b50*/  IMAD.MOV.U32 R6, RZ, RZ, RZ ;  /* 0x000000ffff067224 */ /* 0x001fc800078e00ff */
[----:B------:R-:W-:Y:S01]  /*1b60*/  IMAD.MOV R8, RZ, RZ, -R5 ;  /* 0x000000ffff087224 */ /* 0x000fe200078e0a05 */
[----:B-1----:R-:W-:-:S03]  /*1b70*/  IADD3 R11, PT, PT, RZ, -R7, RZ ;  /* 0x80000007ff0b7210 */ /* 0x002fc60007ffe0ff */
[----:B------:R-:W-:Y:S02]  /*1b80*/  IMAD R9, R3, R8, R14 ;  /* 0x0000000803097224 */ /* 0x000fe400078e020e */
[----:B------:R-:W-:-:S03]  /*1b90*/  IMAD R3, R11, R4, RZ ;  /* 0x000000040b037224 */ /* 0x000fc600078e02ff */
[----:B------:R-:W-:Y:S01]  /*1ba0*/  IABS R8, R9 ;  /* 0x0000000900087213 */ /* 0x000fe20000000000 */
[----:B------:R-:W-:-:S03]  /*1bb0*/  IMAD.HI.U32 R6, R7, R3, R6 ;  /* 0x0000000307067227 */ /* 0x000fc600078e0006 */
[----:B------:R-:W-:Y:S01]  /*1bc0*/  MOV R3, R8 ;  /* 0x0000000800037202 */ /* 0x000fe20000000f00 */
[----:B------:R-:W-:-:S04]  /*1bd0*/  IMAD.MOV.U32 R7, RZ, RZ, R10 ;  /* 0x000000ffff077224 */ /* 0x000fc800078e000a */
[----:B------:R-:W-:-:S04]  /*1be0*/  IMAD.HI.U32 R6, R6, R3, RZ ;  /* 0x0000000306067227 */ /* 0x000fc800078e00ff */
[----:B------:R-:W-:-:S05]  /*1bf0*/  IMAD R3, R6, R7, R3 ;  /* 0x0000000706037224 */ /* 0x000fca00078e0203 */
[----:B------:R-:W-:-:S13]  /*1c00*/  ISETP.GT.U32.AND P2, PT, R4, R3, PT ;  /* 0x000000030400720c */ /* 0x000fda0003f44070 */
[-C--:B------:R-:W-:Y:S01]  /*1c10*/  @!P2 IADD3 R3, PT, PT, R3, -R4.reuse, RZ ;  /* 0x800000040303a210 */ /* 0x080fe20007ffe0ff */
[----:B------:R-:W-:Y:S01]  /*1c20*/  @!P2 VIADD R6, R6, 0x1 ;  /* 0x000000010606a836 */ /* 0x000fe20000000000 */
[----:B------:R-:W-:Y:S02]  /*1c30*/  ISETP.NE.AND P2, PT, R2, RZ, PT ;  /* 0x000000ff0200720c */ /* 0x000fe40003f45270 */
[----:B------:R-:W-:Y:S02]  /*1c40*/  ISETP.GE.U32.AND P0, PT, R3, R4, PT ;  /* 0x000000040300720c */ /* 0x000fe40003f06070 */
[----:B------:R-:W-:Y:S02]  /*1c50*/  LOP3.LUT R3, R9, R2, RZ, 0x3c, !PT ;  /* 0x0000000209037212 */ /* 0x000fe400078e3cff */
[----:B------:R-:W-:Y:S02]  /*1c60*/  LEA R4, R12, R1, 0x2 ;  /* 0x000000010c047211 */ /* 0x000fe400078e10ff */
[----:B------:R-:W-:-:S02]  /*1c70*/  ISETP.GE.AND P1, PT, R3, RZ, PT ;  /* 0x000000ff0300720c */ /* 0x000fc40003f26270 */
[----:B------:R-:W-:Y:S01]  /*1c80*/  IADD3 R12, PT, PT, R12, 0x2, RZ ;  /* 0x000000020c0c7810 */ /* 0x000fe20007ffe0ff */
[----:B------:R1:W-:Y:S04]  /*1c90*/  STL [R4], R5 ;  /* 0x0000000504007387 */ /* 0x0003e80000100800 */
[----:B------:R-:W-:-:S06]  /*1ca0*/  @P0 IADD3 R6, PT, PT, R6, 0x1, RZ ;  /* 0x0000000106060810 */ /* 0x000fcc0007ffe0ff */
[----:B------:R-:W-:Y:S01]  /*1cb0*/  @!P1 IMAD.MOV R6, RZ, RZ, -R6 ;  /* 0x000000ffff069224 */ /* 0x000fe200078e0a06 */
[----:B------:R-:W-:-:S05]  /*1cc0*/  @!P2 LOP3.LUT R6, RZ, R2, RZ, 0x33, !PT ;  /* 0x00000002ff06a212 */ /* 0x000fca00078e33ff */
[----:B------:R1:W-:Y:S01]  /*1cd0*/  STL [R4+0x4], R6 ;  /* 0x0000040604007387 */ /* 0x0003e20000100800 */
[----:B------:R-:W-:-:S04]  /*1ce0*/  IMAD.MOV R3, RZ, RZ, -R6 ;  /* 0x000000ffff037224 */ /* 0x000fc800078e0a06 */
[----:B------:R-:W-:-:S07]  /*1cf0*/  IMAD R14, R2, R3, R9 ;  /* 0x00000003020e7224 */ /* 0x000fce00078e0209 */
.L_x_6:
[----:B------:R-:W-:Y:S05]  /*1d00*/  BRA.U UP2, `(.L_x_4) ;  /* 0x0000000102747547 */ /* 0x000fea000b800000 */
[----:B0-----:R-:W0:Y:S02]  /*1d10*/  LDC.64 R2, c[0x0][0x398] ;  /* 0x0000e600ff027b82 */ /* 0x001e240000000a00 */
[----:B0-----:R-:W-:-:S05]  /*1d20*/  IMAD.WIDE.U32 R2, R12, 0x4, R2 ;  /* 0x000000040c027825 */ /* 0x001fca00078e0002 */
[----:B------:R0:W2:Y:S01]  /*1d30*/  LDG.E R11, desc[UR10][R2.64] ;  /* 0x0000000a020b7981 */ /* 0x0000a2000c1e1900 */
[----:B------:R-:W-:Y:S01]  /*1d40*/  IMAD R12, R12, 0x4, R1 ;  /* 0x000000040c0c7824 */ /* 0x000fe200078e0201 */
[----:B0-----:R-:W-:Y:S02]  /*1d50*/  IABS R2, R14 ;  /* 0x0000000e00027213 */ /* 0x001fe40000000000 */
[-C--:B--2---:R-:W-:Y:S02]  /*1d60*/  IABS R7, R11.reuse ;  /* 0x0000000b00077213 */ /* 0x084fe40000000000 */
[----:B------:R-:W-:Y:S02]  /*1d70*/  IABS R3, R11 ;  /* 0x0000000b00037213 */ /* 0x000fe40000000000 */
[----:B-1----:R-:W0:Y:S02]  /*1d80*/  I2F.RP R6, R7 ;  /* 0x0000000700067306 */ /* 0x002e240000209400 */
[----:B------:R-:W-:-:S06]  /*1d90*/  IADD3 R3, PT, PT, RZ, -R3, RZ ;  /* 0x80000003ff037210 */ /* 0x000fcc0007ffe0ff */
[----:B0-----:R-:W0:Y:S02]  /*1da0*/  MUFU.RCP R6, R6 ;  /* 0x0000000600067308 */ /* 0x001e240000001000 */
[----:B0-----:R-:W-:-:S06]  /*1db0*/  VIADD R4, R6, 0xffffffe ;  /* 0x0ffffffe06047836 */ /* 0x001fcc0000000000 */
[----:B------:R0:W1:Y:S02]  /*1dc0*/  F2I.FTZ.U32.TRUNC.NTZ R5, R4 ;  /* 0x0000000400057305 */ /* 0x000064000021f000 */
[----:B0-----:R-:W-:Y:S01]  /*1dd0*/  IMAD.MOV.U32 R4, RZ, RZ, RZ ;  /* 0x000000ffff047224 */ /* 0x001fe200078e00ff */
[----:B-1----:R-:W-:-:S05]  /*1de0*/  IADD3 R8, PT, PT, RZ, -R5, RZ ;  /* 0x80000005ff087210 */ /* 0x002fca0007ffe0ff */
[----:B------:R-:W-:-:S04]  /*1df0*/  IMAD R9, R8, R7, RZ ;  /* 0x0000000708097224 */ /* 0x000fc800078e02ff */
[----:B------:R-:W-:-:S06]  /*1e00*/  IMAD.HI.U32 R5, R5, R9, R4 ;  /* 0x0000000905057227 */ /* 0x000fcc00078e0004 */
[----:B------:R-:W-:-:S04]  /*1e10*/  IMAD.HI.U32 R5, R5, R2, RZ ;  /* 0x0000000205057227 */ /* 0x000fc800078e00ff */
[----:B------:R-:W-:-:S05]  /*1e20*/  IMAD R2, R5, R3, R2 ;  /* 0x0000000305027224 */ /* 0x000fca00078e0202 */
[----:B------:R-:W-:-:S13]  /*1e30*/  ISETP.GT.U32.AND P2, PT, R7, R2, PT ;  /* 0x000000020700720c */ /* 0x000fda0003f44070 */
[----:B------:R-:W-:Y:S01]  /*1e40*/  @!P2 IMAD.IADD R2, R2, 0x1, -R7 ;  /* 0x000000010202a824 */ /* 0x000fe200078e0a07 */
[----:B------:R-:W-:Y:S02]  /*1e50*/  @!P2 IADD3 R5, PT, PT, R5, 0x1, RZ ;  /* 0x000000010505a810 */ /* 0x000fe40007ffe0ff */
[----:B------:R-:W-:Y:S02]  /*1e60*/  ISETP.NE.AND P2, PT, R11, RZ, PT ;  /* 0x000000ff0b00720c */ /* 0x000fe40003f45270 */
[----:B------:R-:W-:Y:S02]  /*1e70*/  ISETP.GE.U32.AND P0, PT, R2, R7, PT ;  /* 0x000000070200720c */ /* 0x000fe40003f06070 */
[----:B------:R-:W-:-:S04]  /*1e80*/  LOP3.LUT R2, R14, R11, RZ, 0x3c, !PT ;  /* 0x0000000b0e027212 */ /* 0x000fc800078e3cff */
[----:B------:R-:W-:-:S07]  /*1e90*/  ISETP.GE.AND P1, PT, R2, RZ, PT ;  /* 0x000000ff0200720c */ /* 0x000fce0003f26270 */
[----:B------:R-:W-:-:S06]  /*1ea0*/  @P0 VIADD R5, R5, 0x1 ;  /* 0x0000000105050836 */ /* 0x000fcc0000000000 */
[----:B------:R-:W-:Y:S02]  /*1eb0*/  @!P1 IADD3 R5, PT, PT, -R5, RZ, RZ ;  /* 0x000000ff05059210 */ /* 0x000fe40007ffe1ff */
[----:B------:R-:W-:-:S05]  /*1ec0*/  @!P2 LOP3.LUT R5, RZ, R11, RZ, 0x33, !PT ;  /* 0x0000000bff05a212 */ /* 0x000fca00078e33ff */
[----:B------:R2:W-:Y:S02]  /*1ed0*/  STL [R12], R5 ;  /* 0x000000050c007387 */ /* 0x0005e40000100800 */
.L_x_4:
[----:B0-----:R-:W0:Y:S08]  /*1ee0*/  LDC.64 R2, c[0x0][0x3b0] ;  /* 0x0000ec00ff027b82 */ /* 0x001e300000000a00 */
[----:B-1----:R-:W1:Y:S01]  /*1ef0*/  LDC R4, c[0x0][0x3ac] ;  /* 0x0000eb00ff047b82 */ /* 0x002e620000000800 */
[----:B0-----:R-:W-:-:S05]  /*1f00*/  LEA R6, R2, R1, 0x2 ;  /* 0x0000000102067211 */ /* 0x001fca00078e10ff */
[----:B------:R-:W3:Y:S01]  /*1f10*/  LDL R7, [R6] ;  /* 0x0000000006077983 */ /* 0x000ee20000100800 */
[----:B-1----:R-:W-:-:S05]  /*1f20*/  IMAD R4, R4, 0x4, R1 ;  /* 0x0000000404047824 */ /* 0x002fca00078e0201 */
[----:B--2---:R-:W2:Y:S01]  /*1f30*/  LDL R5, [R4] ;  /* 0x0000000004057983 */ /* 0x004ea20000100800 */
[C---:B------:R-:W-:Y:S02]  /*1f40*/  ISETP.GE.U32.AND P1, PT, R3.reuse, 0x10, PT ;  /* 0x000000100300780c */ /* 0x040fe40003f26070 */
[----:B------:R-:W-:Y:S01]  /*1f50*/  LOP3.LUT R18, R3, 0xf, RZ, 0xc0, !PT ;  /* 0x0000000f03127812 */ /* 0x000fe200078ec0ff */
[----:B------:R-:W-:Y:S02]  /*1f60*/  HFMA2 R2, -RZ, RZ, 0, 0 ;  /* 0x00000000ff027431 */ /* 0x000fe400000001ff */
[----:B------:R-:W-:Y:S01]  /*1f70*/  IMAD.MOV.U32 R21, RZ, RZ, RZ ;  /* 0x000000ffff157224 */ /* 0x000fe200078e00ff */
[----:B------:R-:W-:Y:S01]  /*1f80*/  ISETP.NE.AND P0, PT, R18, RZ, PT ;  /* 0x000000ff1200720c */ /* 0x000fe20003f05270 */
[----:B---3--:R0:W-:Y:S04]  /*1f90*/  STL [R4], R7 ;  /* 0x0000000704007387 */ /* 0x0081e80000100800 */
[----:B--2---:R0:W-:Y:S02]  /*1fa0*/  STL [R6], R5 ;  /* 0x0000000506007387 */ /* 0x0041e40000100800 */
[----:B------:R-:W-:Y:S06]  /*1fb0*/  @!P1 BRA `(.L_x_7) ;  /* 0x0000000000d09947 */ /* 0x000fec0003800000 */
[----:B------:R-:W1:Y:S01]  /*1fc0*/  LDCU.64 UR4, c[0x0][0x3a0] ;  /* 0x00007400ff0477ac */ /* 0x000e620008000a00 */
[----:B------:R-:W-:Y:S01]  /*1fd0*/  LOP3.LUT R2, R3, 0x7ffffff0, RZ, 0xc0, !PT ;  /* 0x7ffffff003027812 */ /* 0x000fe200078ec0ff */
[----:B------:R-:W-:Y:S01]  /*1fe0*/  IMAD.MOV.U32 R21, RZ, RZ, RZ ;  /* 0x000000ffff157224 */ /* 0x000fe200078e00ff */
[----:B------:R-:W-:Y:S02]  /*1ff0*/  IADD3 R19, PT, PT, R1, 0x20, RZ ;  /* 0x0000002001137810 */ /* 0x000fe40007ffe0ff */
[----:B------:R-:W-:Y:S01]  /*2000*/  IADD3 R20, PT, PT, -R2, RZ, RZ ;  /* 0x000000ff02147210 */ /* 0x000fe20007ffe1ff */
[----:B-1----:R-:W-:-:S04]  /*2010*/  UIADD3 UR4, UP1, UPT, UR4, 0x20, URZ ;  /* 0x0000002004047890 */ /* 0x002fc8000ff3e0ff */
[----:B------:R-:W-:Y:S02]  /*2020*/  UIADD3.X UR5, UPT, UPT, URZ, UR5, URZ, UP1, !UPT ;  /* 0x00000005ff057290 */ /* 0x000fe40008ffe4ff */
[----:B0-----:R-:W-:-:S04]  /*2030*/  IMAD.U32 R5, RZ, RZ, UR4 ;  /* 0x00000004ff057e24 */ /* 0x001fc8000f8e00ff */
[----:B------:R-:W-:-:S07]  /*2040*/  MOV R17, UR5 ;  /* 0x0000000500117c02 */ /* 0x000fce0008000f00 */
.L_x_8:
[----:B------:R-:W-:Y:S01]  /*2050*/  IMAD.MOV.U32 R16, RZ, RZ, R5 ;  /* 0x000000ffff107224 */ /* 0x000fe200078e0005 */
[----:B------:R-:W2:Y:S04]  /*2060*/  LDL.128 R12, [R19+-0x20] ;  /* 0xffffe000130c7983 */ /* 0x000ea80000100c00 */
[----:B------:R-:W2:Y:S04]  /*2070*/  LDG.E R8, desc[UR10][R16.64+-0x20] ;  /* 0xffffe00a10087981 */ /* 0x000ea8000c1e1900 */
[----:B------:R-:W3:Y:S04]  /*2080*/  LDG.E R9, desc[UR10][R16.64+-0x1c] ;  /* 0xffffe40a10097981 */ /* 0x000ee8000c1e1900 */
[----:B------:R-:W4:Y:S04]  /*2090*/  LDG.E R10, desc[UR10][R16.64+-0x18] ;  /* 0xffffe80a100a7981 */ /* 0x000f28000c1e1900 */
[----:B------:R-:W5:Y:S04]  /*20a0*/  LDG.E R26, desc[UR10][R16.64+-0x14] ;  /* 0xffffec0a101a7981 */ /* 0x000f68000c1e1900 */
[----:B------:R-:W5:Y:S04]  /*20b0*/  LDL.128 R4, [R19+-0x10] ;  /* 0xfffff00013047983 */ /* 0x000f680000100c00 */
[----:B------:R-:W5:Y:S04]  /*20c0*/  LDG.E R25, desc[UR10][R16.64+-0x10] ;  /* 0xfffff00a10197981 */ /* 0x000f68000c1e1900 */
[----:B------:R-:W5:Y:S04]  /*20d0*/  LDG.E R24, desc[UR10][R16.64+-0xc] ;  /* 0xfffff40a10187981 */ /* 0x000f68000c1e1900 */
[----:B------:R-:W5:Y:S04]  /*20e0*/  LDG.E R23, desc[UR10][R16.64+-0x8] ;  /* 0xfffff80a10177981 */ /* 0x000f68000c1e1900 */
[----:B------:R-:W5:Y:S01]  /*20f0*/  LDG.E R22, desc[UR10][R16.64+-0x4] ;  /* 0xfffffc0a10167981 */ /* 0x000f62000c1e1900 */
[----:B--2---:R-:W-:-:S03]  /*2100*/  IMAD R8, R12, R8, R21 ;  /* 0x000000080c087224 */ /* 0x004fc600078e0215 */
[----:B------:R-:W2:Y:S01]  /*2110*/  LDG.E R21, desc[UR10][R16.64] ;  /* 0x0000000a10157981 */ /* 0x000ea2000c1e1900 */
[----:B---3--:R-:W-:-:S04]  /*2120*/  IMAD R9, R13, R9, R8 ;  /* 0x000000090d097224 */ /* 0x008fc800078e0208 */
[----:B----4-:R-:W-:Y:S02]  /*2130*/  IMAD R14, R14, R10, R9 ;  /* 0x0000000a0e0e7224 */ /* 0x010fe400078e0209 */
[----:B------:R-:W2:Y:S02]  /*2140*/  LDL.128 R8, [R19] ;  /* 0x0000000013087983 */ /* 0x000ea40000100c00 */
[----:B-----5:R-:W-:Y:S02]  /*2150*/  IMAD R14, R15, R26, R14 ;  /* 0x0000001a0f0e7224 */ /* 0x020fe400078e020e */
[----:B------:R-:W3:Y:S02]  /*2160*/  LDG.E R26, desc[UR10][R16.64+0x4] ;  /* 0x0000040a101a7981 */ /* 0x000ee4000c1e1900 */
[----:B------:R-:W-:Y:S02]  /*2170*/  IMAD R4, R4, R25, R14 ;  /* 0x0000001904047224 */ /* 0x000fe400078e020e */
[----:B------:R-:W4:Y:S02]  /*2180*/  LDG.E R25, desc[UR10][R16.64+0x8] ;  /* 0x0000080a10197981 */ /* 0x000f24000c1e1900 */
[----:B------:R-:W-:-:S02]  /*2190*/  IMAD R5, R5, R24, R4 ;  /* 0x0000001805057224 */ /* 0x000fc400078e0204 */
[----:B------:R-:W5:Y:S02]  /*21a0*/  LDG.E R4, desc[UR10][R16.64+0xc] ;  /* 0x00000c0a10047981 */ /* 0x000f64000c1e1900 */
[----:B------:R-:W-:Y:S02]  /*21b0*/  IMAD R6, R6, R23, R5 ;  /* 0x0000001706067224 */ /* 0x000fe400078e0205 */
[----:B------:R0:W5:Y:S04]  /*21c0*/  LDL.128 R12, [R19+0x10] ;  /* 0x00001000130c7983 */ /* 0x0001680000100c00 */
[----:B------:R-:W5:Y:S01]  /*21d0*/  LDG.E R5, desc[UR10][R16.64+0x10] ;  /* 0x0000100a10057981 */ /* 0x000f62000c1e1900 */
[----:B------:R-:W-:-:S03]  /*21e0*/  IMAD R23, R7, R22, R6 ;  /* 0x0000001607177224 */ /* 0x000fc600078e0206 */
[----:B------:R-:W5:Y:S04]  /*21f0*/  LDG.E R22, desc[UR10][R16.64+0x14] ;  /* 0x0000140a10167981 */ /* 0x000f68000c1e1900 */
[----:B------:R-:W5:Y:S04]  /*2200*/  LDG.E R7, desc[UR10][R16.64+0x18] ;  /* 0x0000180a10077981 */ /* 0x000f68000c1e1900 */
[----:B------:R1:W5:Y:S01]  /*2210*/  LDG.E R6, desc[UR10][R16.64+0x1c] ;  /* 0x00001c0a10067981 */ /* 0x000362000c1e1900 */
[----:B------:R-:W-:-:S04]  /*2220*/  IADD3 R20, PT, PT, R20, 0x10, RZ ;  /* 0x0000001014147810 */ /* 0x000fc80007ffe0ff */
[----:B------:R-:W-:Y:S02]  /*2230*/  ISETP.NE.AND P1, PT, R20, RZ, PT ;  /* 0x000000ff1400720c */ /* 0x000fe40003f25270 */
[----:B0-----:R-:W-:Y:S01]  /*2240*/  IADD3 R19, PT, PT, R19, 0x40, RZ ;  /* 0x0000004013137810 */ /* 0x001fe20007ffe0ff */
[----:B--2---:R-:W-:-:S04]  /*2250*/  IMAD R8, R8, R21, R23 ;  /* 0x0000001508087224 */ /* 0x004fc800078e0217 */
[----:B---3--:R-:W-:-:S04]  /*2260*/  IMAD R8, R9, R26, R8 ;  /* 0x0000001a09087224 */ /* 0x008fc800078e0208 */
[----:B----4-:R-:W-:-:S04]  /*2270*/  IMAD R8, R10, R25, R8 ;  /* 0x000000190a087224 */ /* 0x010fc800078e0208 */
[----:B-----5:R-:W-:-:S04]  /*2280*/  IMAD R4, R11, R4, R8 ;  /* 0x000000040b047224 */ /* 0x020fc800078e0208 */
[----:B------:R-:W-:Y:S01]  /*2290*/  IMAD R4, R12, R5, R4 ;  /* 0x000000050c047224 */ /* 0x000fe200078e0204 */
[----:B------:R-:W-:-:S03]  /*22a0*/  IADD3 R5, P2, PT, R16, 0x40, RZ ;  /* 0x0000004010057810 */ /* 0x000fc60007f5e0ff */
[----:B------:R-:W-:-:S04]  /*22b0*/  IMAD R4, R13, R22, R4 ;  /* 0x000000160d047224 */ /* 0x000fc800078e0204 */
[----:B------:R-:W-:Y:S02]  /*22c0*/  IMAD R4, R14, R7, R4 ;  /* 0x000000070e047224 */ /* 0x000fe400078e0204 */
[----:B-1----:R-:W-:Y:S02]  /*22d0*/  IMAD.X R17, RZ, RZ, R17, P2 ;  /* 0x000000ffff117224 */ /* 0x002fe400010e0611 */
[----:B------:R-:W-:Y:S01]  /*22e0*/  IMAD R21, R15, R6, R4 ;  /* 0x000000060f157224 */ /* 0x000fe200078e0204 */
[----:B------:R-:W-:Y:S06]  /*22f0*/  @P1 BRA `(.L_x_8) ;  /* 0xfffffffc00541947 */ /* 0x000fec000383ffff */
.L_x_7:
[----:B------:R-:W-:Y:S05]  /*2300*/  @!P0 BRA `(.L_x_9) ;  /* 0x0000000000ec8947 */ /* 0x000fea0003800000 */
[----:B------:R-:W-:-:S13]  /*2310*/  ISETP.GE.U32.AND P0, PT, R18, 0x8, PT ;  /* 0x000000081200780c */ /* 0x000fda0003f06070 */
[----:B------:R-:W-:Y:S05]  /*2320*/  @!P0 BRA `(.L_x_10) ;  /* 0x0000000000588947 */ /* 0x000fea0003800000 */
[----:B------:R-:W1:Y:S01]  /*2330*/  LDC.64 R12, c[0x0][0x3a0] ;  /* 0x0000e800ff0c7b82 */ /* 0x000e620000000a00 */
[----:B------:R-:W-:-:S05]  /*2340*/  IMAD R14, R2, 0x4, R1 ;  /* 0x00000004020e7824 */ /* 0x000fca00078e0201 */
[----:B0-----:R-:W2:Y:S04]  /*2350*/  LDL.128 R4, [R14] ;  /* 0x000000000e047983 */ /* 0x001ea80000100c00 */
[----:B------:R-:W3:Y:S01]  /*2360*/  LDL.128 R8, [R14+0x10] ;  /* 0x000010000e087983 */ /* 0x000ee20000100c00 */
[----:B-1----:R-:W-:-:S05]  /*2370*/  IMAD.WIDE.U32 R12, R2, 0x4, R12 ;  /* 0x00000004020c7825 */ /* 0x002fca00078e000c */
[----:B------:R-:W2:Y:S04]  /*2380*/  LDG.E R15, desc[UR10][R12.64] ;  /* 0x0000000a0c0f7981 */ /* 0x000ea8000c1e1900 */
[----:B------:R-:W4:Y:S04]  /*2390*/  LDG.E R16, desc[UR10][R12.64+0x4] ;  /* 0x0000040a0c107981 */ /* 0x000f28000c1e1900 */
[----:B------:R-:W5:Y:S04]  /*23a0*/  LDG.E R17, desc[UR10][R12.64+0x8] ;  /* 0x0000080a0c117981 */ /* 0x000f68000c1e1900 */
[----:B------:R-:W3:Y:S04]  /*23b0*/  LDG.E R18, desc[UR10][R12.64+0xc] ;  /* 0x00000c0a0c127981 */ /* 0x000ee8000c1e1900 */
[----:B------:R-:W3:Y:S04]  /*23c0*/  LDG.E R19, desc[UR10][R12.64+0x10] ;  /* 0x0000100a0c137981 */ /* 0x000ee8000c1e1900 */
[----:B------:R-:W3:Y:S04]  /*23d0*/  LDG.E R20, desc[UR10][R12.64+0x14] ;  /* 0x0000140a0c147981 */ /* 0x000ee8000c1e1900 */
[----:B------:R-:W3:Y:S04]  /*23e0*/  LDG.E R22, desc[UR10][R12.64+0x18] ;  /* 0x0000180a0c167981 */ /* 0x000ee8000c1e1900 */
[----:B------:R-:W3:Y:S01]  /*23f0*/  LDG.E R23, desc[UR10][R12.64+0x1c] ;  /* 0x00001c0a0c177981 */ /* 0x000ee2000c1e1900 */
[----:B------:R-:W-:Y:S01]  /*2400*/  IADD3 R2, PT, PT, R2, 0x8, RZ ;  /* 0x0000000802027810 */ /* 0x000fe20007ffe0ff */
[----:B--2---:R-:W-:-:S04]  /*2410*/  IMAD R4, R4, R15, R21 ;  /* 0x0000000f04047224 */ /* 0x004fc800078e0215 */
[----:B----4-:R-:W-:-:S04]  /*2420*/  IMAD R5, R16, R5, R4 ;  /* 0x0000000510057224 */ /* 0x010fc800078e0204 */
[----:B-----5:R-:W-:-:S04]  /*2430*/  IMAD R6, R17, R6, R5 ;  /* 0x0000000611067224 */ /* 0x020fc800078e0205 */
[----:B---3--:R-:W-:-:S04]  /*2440*/  IMAD R7, R18, R7, R6 ;  /* 0x0000000712077224 */ /* 0x008fc800078e0206 */
[----:B------:R-:W-:-:S04]  /*2450*/  IMAD R8, R8, R19, R7 ;  /* 0x0000001308087224 */ /* 0x000fc800078e0207 */
[----:B------:R-:W-:-:S04]  /*2460*/  IMAD R9, R20, R9, R8 ;  /* 0x0000000914097224 */ /* 0x000fc800078e0208 */
[----:B------:R-:W-:-:S04]  /*2470*/  IMAD R10, R22, R10, R9 ;  /* 0x0000000a160a7224 */ /* 0x000fc800078e0209 */
[----:B------:R-:W-:-:S07]  /*2480*/  IMAD R21, R23, R11, R10 ;  /* 0x0000000b17157224 */ /* 0x000fce00078e020a */
.L_x_10:
[----:B------:R-:W-:Y:S05]  /*2490*/  BRA.U !UP0, `(.L_x_9) ;  /* 0x0000000108887547 */ /* 0x000fea000b800000 */
[----:B------:R-:W-:Y:S01]  /*24a0*/  UISETP.GE.U32.AND UP0, UPT, UR8, 0x4, UPT ;  /* 0x000000040800788c */ /* 0x000fe2000bf06070 */
[----:B------:R-:W-:-:S04]  /*24b0*/  LOP3.LUT R3, R3, 0x3, RZ, 0xc0, !PT ;  /* 0x0000000303037812 */ /* 0x000fc800078ec0ff */
[----:B------:R-:W-:-:S04]  /*24c0*/  ISETP.NE.AND P0, PT, R3, RZ, PT ;  /* 0x000000ff0300720c */ /* 0x000fc80003f05270 */
[----:B------:R-:W-:Y:S09]  /*24d0*/  BRA.U !UP0, `(.L_x_11) ;  /* 0x0000000108347547 */ /* 0x000ff2000b800000 */
[----:B0-----:R-:W0:Y:S01]  /*24e0*/  LDC.64 R4, c[0x0][0x3a0] ;  /* 0x0000e800ff047b82 */ /* 0x001e220000000a00 */
[C---:B------:R-:W-:Y:S02]  /*24f0*/  IMAD R6, R2.reuse, 0x4, R1 ;  /* 0x0000000402067824 */ /* 0x040fe400078e0201 */
[----:B0-----:R-:W-:-:S04]  /*2500*/  IMAD.WIDE.U32 R8, R2, 0x4, R4 ;  /* 0x0000000402087825 */ /* 0x001fc800078e0004 */
[----:B------:R-:W2:Y:S04]  /*2510*/  LDL.128 R4, [R6] ;  /* 0x0000000006047983 */ /* 0x000ea80000100c00 */
[----:B------:R-:W2:Y:S04]  /*2520*/  LDG.E R10, desc[UR10][R8.64] ;  /* 0x0000000a080a7981 */ /* 0x000ea8000c1e1900 */
[----:B------:R-:W3:Y:S04]  /*2530*/  LDG.E R11, desc[UR10][R8.64+0x4] ;  /* 0x0000040a080b7981 */ /* 0x000ee8000c1e1900 */
[----:B------:R-:W4:Y:S04]  /*2540*/  LDG.E R12, desc[UR10][R8.64+0x8] ;  /* 0x0000080a080c7981 */ /* 0x000f28000c1e1900 */
[----:B------:R-:W5:Y:S01]  /*2550*/  LDG.E R13, desc[UR10][R8.64+0xc] ;  /* 0x00000c0a080d7981 */ /* 0x000f62000c1e1900 */
[----:B------:R-:W-:Y:S01]  /*2560*/  IADD3 R2, PT, PT, R2, 0x4, RZ ;  /* 0x0000000402027810 */ /* 0x000fe20007ffe0ff */
[----:B--2---:R-:W-:-:S04]  /*2570*/  IMAD R4, R4, R10, R21 ;  /* 0x0000000a04047224 */ /* 0x004fc800078e0215 */
[----:B---3--:R-:W-:-:S04]  /*2580*/  IMAD R5, R11, R5, R4 ;  /* 0x000000050b057224 */ /* 0x008fc800078e0204 */
[----:B----4-:R-:W-:-:S04]  /*2590*/  IMAD R12, R12, R6, R5 ;  /* 0x000000060c0c7224 */ /* 0x010fc800078e0205 */
[----:B-----5:R-:W-:-:S07]  /*25a0*/  IMAD R21, R13, R7, R12 ;  /* 0x000000070d157224 */ /* 0x020fce00078e020c */
.L_x_11:
[----:B------:R-:W-:Y:S05]  /*25b0*/  @!P0 BRA `(.L_x_9) ;  /* 0x0000000000408947 */ /* 0x000fea0003800000 */
[----:B0-----:R-:W0:Y:S01]  /*25c0*/  LDC.64 R4, c[0x0][0x3a0] ;  /* 0x0000e800ff047b82 */ /* 0x001e220000000a00 */
[C---:B------:R-:W-:Y:S02]  /*25d0*/  IMAD R7, R2.reuse, 0x4, R1 ;  /* 0x0000000402077824 */ /* 0x040fe400078e0201 */
[----:B0-----:R-:W-:-:S04]  /*25e0*/  IMAD.WIDE.U32 R4, R2, 0x4, R4 ;  /* 0x0000000402047825 */ /* 0x001fc800078e0004 */
[----:B------:R-:W-:Y:S01]  /*25f0*/  IMAD.MOV.U32 R8, RZ, RZ, R4 ;  /* 0x000000ffff087224 */ /* 0x000fe200078e0004 */
[----:B------:R-:W-:-:S07]  /*2600*/  IADD3 R4, PT, PT, -R3, RZ, RZ ;  /* 0x000000ff03047210 */ /* 0x000fce0007ffe1ff */
.L_x_12:
[----:B------:R-:W-:Y:S01]  /*2610*/  IMAD.MOV.U32 R2, RZ, RZ, R8 ;  /* 0x000000ffff027224 */ /* 0x000fe200078e0008 */
[----:B------:R-:W-:Y:S01]  /*2620*/  MOV R3, R5 ;  /* 0x0000000500037202 */ /* 0x000fe20000000f00 */
[----:B------:R0:W2:Y:S04]  /*2630*/  LDL R6, [R7] ;  /* 0x0000000007067983 */ /* 0x0000a80000100800 */
[----:B------:R-:W2:Y:S01]  /*2640*/  LDG.E R2, desc[UR10][R2.64] ;  /* 0x0000000a02027981 */ /* 0x000ea2000c1e1900 */
[----:B------:R-:W-:Y:S01]  /*2650*/  VIADD R4, R4, 0x1 ;  /* 0x0000000104047836 */ /* 0x000fe20000000000 */
[----:B------:R-:W-:Y:S02]  /*2660*/  IADD3 R8, P1, PT, R8, 0x4, RZ ;  /* 0x0000000408087810 */ /* 0x000fe40007f3e0ff */
[----:B0-----:R-:W-:-:S02]  /*2670*/  IADD3 R7, PT, PT, R7, 0x4, RZ ;  /* 0x0000000407077810 */ /* 0x001fc40007ffe0ff */
[----:B------:R-:W-:Y:S01]  /*2680*/  ISETP.NE.AND P0, PT, R4, RZ, PT ;  /* 0x000000ff0400720c */ /* 0x000fe20003f05270 */
[----:B------:R-:W-:Y:S02]  /*2690*/  IMAD.X R5, RZ, RZ, R5, P1 ;  /* 0x000000ffff057224 */ /* 0x000fe400008e0605 */
[----:B--2---:R-:W-:-:S10]  /*26a0*/  IMAD R21, R6, R2, R21 ;  /* 0x0000000206157224 */ /* 0x004fd400078e0215 */
[----:B------:R-:W-:Y:S05]  /*26b0*/  @P0 BRA `(.L_x_12) ;  /* 0xfffffffc00d40947 */ /* 0x000fea000383ffff */
.L_x_9:
[----:B------:R-:W-:Y:S02]  /*26c0*/  SHF.R.S32.HI R3, RZ, 0x1f, R21 ;  /* 0x0000001fff037819 */ /* 0x000fe40000011415 */
[----:B------:R-:W-:Y:S01]  /*26d0*/  MOV R2, R21 ;  /* 0x0000001500027202 */ /* 0x000fe20000000f00 */
[----:B------:R-:W-:Y:S06]  /*26e0*/  BRA `(.L_x_13) ;  /* 0x0000000000047947 */ /* 0x000fec0003800000 */
.L_x_1:
[----:B------:R-:W-:-:S07]  /*26f0*/  CS2R R2, SRZ ;  /* 0x0000000000027805 */ /* 0x000fce000001ff00 */
.L_x_13:
[----:B0-----:R-:W0:Y:S01]  /*2700*/  LDC.64 R4, c[0x0][0x380] ;  /* 0x0000e000ff047b82 */ /* 0x001e220000000a00 */
[----:B------:R-:W1:Y:S01]  /*2710*/  LDCU.64 UR4, c[0x0][0x388] ;  /* 0x00007100ff0477ac */ /* 0x000e620008000a00 */
[----:B0-----:R-:W-:-:S06]  /*2720*/  IMAD.WIDE R4, R0, 0x4, R4 ;  /* 0x0000000400047825 */ /* 0x001fcc00078e0204 */
[----:B------:R-:W2:Y:S01]  /*2730*/  LDG.E R5, desc[UR10][R4.64] ;  /* 0x0000000a04057981 */ /* 0x000ea2000c1e1900 */
[----:B-1----:R-:W-:-:S04]  /*2740*/  LEA R6, P0, R2, UR4, 0x2 ;  /* 0x0000000402067c11 */ /* 0x002fc8000f8010ff */
[----:B------:R-:W-:-:S05]  /*2750*/  LEA.HI.X R7, R2, UR5, R3, 0x2, P0 ;  /* 0x0000000502077c11 */ /* 0x000fca00080f1403 */
[----:B--2---:R-:W-:Y:S01]  /*2760*/  STG.E desc[UR10][R6.64], R5 ;  /* 0x0000000506007986 */ /* 0x004fe2000c10190a */
[----:B------:R-:W-:Y:S05]  /*2770*/  EXIT ;  /* 0x000000000000794d */ /* 0x000fea0003800000 */
.L_x_14:
        /* <DEDUP_REMOVED lines=16> */
.L_x_16:


//--------------------- .nv.shared.reserved.0     --------------------------
	.section	.nv.shared.reserved.0,"aw",@nobits
	.weak		__nv_reservedSMEM_offset_0_alias
	.size		__nv_reservedSMEM_offset_0_alias, 0, 64
	.other		__nv_reservedSMEM_offset_0_alias,@"STO_CUDA_RESERVED_SHARED STV_DEFAULT"
__nv_reservedSMEM_offset_0_alias:
	.zero		0
	.zero		64


//--------------------- .nv.constant0._ZN5ryupy15broadcastKernelEPKfPfPKiS4_i --------------------------
	.section	.nv.constant0._ZN5ryupy15broadcastKernelEPKfPfPKiS4_i,"a",@progbits
	.sectionflags	@""
	.align	4
.nv.constant0._ZN5ryupy15broadcastKernelEPKfPfPKiS4_i:
	.zero		932


//--------------------- .nv.constant0._ZN5ryupy15transposeKernelEPKfPfPKiS4_S4_iiii --------------------------
	.section	.nv.constant0._ZN5ryupy15transposeKernelEPKfPfPKiS4_S4_iiii,"a",@progbits
	.sectionflags	@""
	.align	4
.nv.constant0._ZN5ryupy15transposeKernelEPKfPfPKiS4_S4_iiii:
	.zero		952


//--------------------- SYMBOLS --------------------------

	.type		.nv.reservedSmem.offset0,@object
	.size		.nv.reservedSmem.offset0,0x4
